	.target	sm_100a

	.elftype	@"ET_EXEC"


//--------------------- .note.nv.tkinfo           --------------------------
	.section	.note.nv.tkinfo,"",@"SHT_NOTE"
	.sectionflags	@"SHF_NOTE_NV_TKINFO"
	.tkinfo
        /*0018*/ 	.word	0x00000002
        /*0030*/ 	.string	""
        /*0030*/ 	.string	"ptxas"
        /*0030*/ 	.string	"Cuda compilation tools, release 13.0, V13.0.88"
        /*0030*/ 	.string	"Build cuda_13.0.r13.0/compiler.36424714_0"
        /*0030*/ 	.string	"-arch sm_100a -m 64 "



//--------------------- .note.nv.cuinfo           --------------------------
	.section	.note.nv.cuinfo,"",@"SHT_NOTE"
	.sectionflags	@"SHF_NOTE_NV_CUINFO"
        /*0018*/ 	.short	0x0002
        /*001a*/ 	.short	0x0064
        /*001c*/ 	.short	0x0082
	.zero		2


//--------------------- .nv.info                  --------------------------
	.section	.nv.info,"",@"SHT_CUDA_INFO"
	.align	4


	//----- nvinfo : EIATTR_REGCOUNT
	.align		4
        /*0000*/ 	.byte	0x04, 0x2f
        /*0002*/ 	.short	(.L_19 - .L_18)
	.align		4
.L_18:
        /*0004*/ 	.word	index@(_ZN7cutlass13device_kernelINS_4gemm6kernel13GemmUniversalIN4cute5tupleIJiiiiEEENS1_10collective13CollectiveMmaINS1_35MainloopSm100TmaUmmaWarpSpecializedILi11ELi2ELi4ENS5_IJNS4_1CILi2EEENSA_ILi1EEESC_EEEEENS5_IJNSA_ILi256EEENSA_ILi32EEENSA_ILi64EEEEEENS_6half_tENS5_IJlSC_lEEESJ_SK_NS4_8TiledMMAINS4_8MMA_AtomIJNS4_26SM100_MMA_F16BF16_2x1SM_SSISJ_SJ_fLi256ELi32ELNS4_4UMMA5MajorE0ELSP_0ELNSO_7ScaleInE0ELSQ_0EEEEEENS4_6LayoutINS5_IJSC_SC_SC_EEENS5_IJNSA_ILi0EEESV_SV_EEEEENS5_IJNS4_10UnderscoreESY_SY_EEEEENS4_18SM100_TMA_2SM_LOADENS4_14ComposedLayoutINS4_7SwizzleILi3ELi4ELi3EEENS4_18smem_ptr_flag_bitsILi16EEENST_INS5_IJNSA_ILi8EEESH_EEENS5_IJSH_SC_EEEEEEEvNS4_8identityES11_S1B_vS1C_EENS_8epilogue10collective18CollectiveEpilogueINS1E_23Sm100TmaWarpSpecializedILi2ELi1ELi32ELb1ELb0EEEJNS5_IJNSA_ILi128EEESG_SH_EEENS5_IJNST_IS1J_SC_EENST_ISG_SC_EEEEESJ_SK_SJ_SK_NS1E_6fusion15FusionCallbacksIS1I_NS1O_17LinearCombinationISJ_fSJ_fLNS_15FloatRoundStyleE2EEES1K_S1N_JEEENS4_5SM1004TMEM4LOAD26SM100_TMEM_LOAD_32dp32b32xENS4_13SM90_TMA_LOADENS12_INS13_ILi2ELi4ELi3EEES16_NST_INS5_IJS17_SG_EEENS5_IJSG_SC_EEEEEEENS4_39AutoVectorizingCopyWithAssumedAlignmentILi128EEENS4_14SM90_TMA_STOREES23_S25_S25_EEEvvEEEEvNT_6ParamsE)
        /*0008*/ 	.word	0x0000007d


	//----- nvinfo : EIATTR_FRAME_SIZE
	.align		4
.L_19:
        /*000c*/ 	.byte	0x04, 0x11
        /*000e*/ 	.short	(.L_21 - .L_20)
	.align		4
.L_20:
        /*0010*/ 	.word	index@($__internal_2_$__cuda_sm10x_tcgen05_guardrail_trap_unallocated_columns_being_dealloced)
        /*0014*/ 	.word	0x00000000


	//----- nvinfo : EIATTR_FRAME_SIZE
	.align		4
.L_21:
        /*0018*/ 	.byte	0x04, 0x11
        /*001a*/ 	.short	(.L_23 - .L_22)
	.align		4
.L_22:
        /*001c*/ 	.word	index@($__internal_1_$__cuda_sm10x_tcgen05_guardrail_trap_phase_invalid_during_alloc)
        /*0020*/ 	.word	0x00000000


	//----- nvinfo : EIATTR_FRAME_SIZE
	.align		4
.L_23:
        /*0024*/ 	.byte	0x04, 0x11
        /*0026*/ 	.short	(.L_25 - .L_24)
	.align		4
.L_24:
        /*0028*/ 	.word	index@($__internal_0_$__cuda_sm10x_tcgen05_guardrail_trap_col_being_dealloced_not_returned_by_alloc)
        /*002c*/ 	.word	0x00000000


	//----- nvinfo : EIATTR_FRAME_SIZE
	.align		4
.L_25:
        /*0030*/ 	.byte	0x04, 0x11
        /*0032*/ 	.short	(.L_27 - .L_26)
	.align		4
.L_26:
        /*0034*/ 	.word	index@(_ZN7cutlass13device_kernelINS_4gemm6kernel13GemmUniversalIN4cute5tupleIJiiiiEEENS1_10collective13CollectiveMmaINS1_35MainloopSm100TmaUmmaWarpSpecializedILi11ELi2ELi4ENS5_IJNS4_1CILi2EEENSA_ILi1EEESC_EEEEENS5_IJNSA_ILi256EEENSA_ILi32EEENSA_ILi64EEEEEENS_6half_tENS5_IJlSC_lEEESJ_SK_NS4_8TiledMMAINS4_8MMA_AtomIJNS4_26SM100_MMA_F16BF16_2x1SM_SSISJ_SJ_fLi256ELi32ELNS4_4UMMA5MajorE0ELSP_0ELNSO_7ScaleInE0ELSQ_0EEEEEENS4_6LayoutINS5_IJSC_SC_SC_EEENS5_IJNSA_ILi0EEESV_SV_EEEEENS5_IJNS4_10UnderscoreESY_SY_EEEEENS4_18SM100_TMA_2SM_LOADENS4_14ComposedLayoutINS4_7SwizzleILi3ELi4ELi3EEENS4_18smem_ptr_flag_bitsILi16EEENST_INS5_IJNSA_ILi8EEESH_EEENS5_IJSH_SC_EEEEEEEvNS4_8identityES11_S1B_vS1C_EENS_8epilogue10collective18CollectiveEpilogueINS1E_23Sm100TmaWarpSpecializedILi2ELi1ELi32ELb1ELb0EEEJNS5_IJNSA_ILi128EEESG_SH_EEENS5_IJNST_IS1J_SC_EENST_ISG_SC_EEEEESJ_SK_SJ_SK_NS1E_6fusion15FusionCallbacksIS1I_NS1O_17LinearCombinationISJ_fSJ_fLNS_15FloatRoundStyleE2EEES1K_S1N_JEEENS4_5SM1004TMEM4LOAD26SM100_TMEM_LOAD_32dp32b32xENS4_13SM90_TMA_LOADENS12_INS13_ILi2ELi4ELi3EEES16_NST_INS5_IJS17_SG_EEENS5_IJSG_SC_EEEEEEENS4_39AutoVectorizingCopyWithAssumedAlignmentILi128EEENS4_14SM90_TMA_STOREES23_S25_S25_EEEvvEEEEvNT_6ParamsE)
        /*0038*/ 	.word	0x00000000


	//----- nvinfo : EIATTR_MIN_STACK_SIZE
	.align		4
.L_27:
        /*003c*/ 	.byte	0x04, 0x12
        /*003e*/ 	.short	(.L_29 - .L_28)
	.align		4
.L_28:
        /*0040*/ 	.word	index@(_ZN7cutlass13device_kernelINS_4gemm6kernel13GemmUniversalIN4cute5tupleIJiiiiEEENS1_10collective13CollectiveMmaINS1_35MainloopSm100TmaUmmaWarpSpecializedILi11ELi2ELi4ENS5_IJNS4_1CILi2EEENSA_ILi1EEESC_EEEEENS5_IJNSA_ILi256EEENSA_ILi32EEENSA_ILi64EEEEEENS_6half_tENS5_IJlSC_lEEESJ_SK_NS4_8TiledMMAINS4_8MMA_AtomIJNS4_26SM100_MMA_F16BF16_2x1SM_SSISJ_SJ_fLi256ELi32ELNS4_4UMMA5MajorE0ELSP_0ELNSO_7ScaleInE0ELSQ_0EEEEEENS4_6LayoutINS5_IJSC_SC_SC_EEENS5_IJNSA_ILi0EEESV_SV_EEEEENS5_IJNS4_10UnderscoreESY_SY_EEEEENS4_18SM100_TMA_2SM_LOADENS4_14ComposedLayoutINS4_7SwizzleILi3ELi4ELi3EEENS4_18smem_ptr_flag_bitsILi16EEENST_INS5_IJNSA_ILi8EEESH_EEENS5_IJSH_SC_EEEEEEEvNS4_8identityES11_S1B_vS1C_EENS_8epilogue10collective18CollectiveEpilogueINS1E_23Sm100TmaWarpSpecializedILi2ELi1ELi32ELb1ELb0EEEJNS5_IJNSA_ILi128EEESG_SH_EEENS5_IJNST_IS1J_SC_EENST_ISG_SC_EEEEESJ_SK_SJ_SK_NS1E_6fusion15FusionCallbacksIS1I_NS1O_17LinearCombinationISJ_fSJ_fLNS_15FloatRoundStyleE2EEES1K_S1N_JEEENS4_5SM1004TMEM4LOAD26SM100_TMEM_LOAD_32dp32b32xENS4_13SM90_TMA_LOADENS12_INS13_ILi2ELi4ELi3EEES16_NST_INS5_IJS17_SG_EEENS5_IJSG_SC_EEEEEEENS4_39AutoVectorizingCopyWithAssumedAlignmentILi128EEENS4_14SM90_TMA_STOREES23_S25_S25_EEEvvEEEEvNT_6ParamsE)
        /*0044*/ 	.word	0x00000000
.L_29:


//--------------------- .nv.compat                --------------------------
	.section	.nv.compat,"",@"SHT_CUDA_COMPAT_INFO"
	.align	4
        /*0000*/ 	.byte	0x02, 0x09, 0x01, 0x00, 0x02, 0x02, 0x02, 0x00, 0x02, 0x05, 0x05, 0x00, 0x03, 0x07, 0x01, 0x01
        /*0010*/ 	.byte	0x02, 0x03, 0x01, 0x00, 0x02, 0x06, 0x01, 0x00, 0x04, 0x0b, 0x08, 0x00, 0x09, 0x00, 0x00, 0x00
        /*0020*/ 	.byte	0x00, 0x00, 0x00, 0x00


//--------------------- .nv.info._ZN7cutlass13device_kernelINS_4gemm6kernel13GemmUniversalIN4cute5tupleIJiiiiEEENS1_10collective13CollectiveMmaINS1_35MainloopSm100TmaUmmaWarpSpecializedILi11ELi2ELi4ENS5_IJNS4_1CILi2EEENSA_ILi1EEESC_EEEEENS5_IJNSA_ILi256EEENSA_ILi32EEENSA_ILi64EEEEEENS_6half_tENS5_IJlSC_lEEESJ_SK_NS4_8TiledMMAINS4_8MMA_AtomIJNS4_26SM100_MMA_F16BF16_2x1SM_SSISJ_SJ_fLi256ELi32ELNS4_4UMMA5MajorE0ELSP_0ELNSO_7ScaleInE0ELSQ_0EEEEEENS4_6LayoutINS5_IJSC_SC_SC_EEENS5_IJNSA_ILi0EEESV_SV_EEEEENS5_IJNS4_10UnderscoreESY_SY_EEEEENS4_18SM100_TMA_2SM_LOADENS4_14ComposedLayoutINS4_7SwizzleILi3ELi4ELi3EEENS4_18smem_ptr_flag_bitsILi16EEENST_INS5_IJNSA_ILi8EEESH_EEENS5_IJSH_SC_EEEEEEEvNS4_8identityES11_S1B_vS1C_EENS_8epilogue10collective18CollectiveEpilogueINS1E_23Sm100TmaWarpSpecializedILi2ELi1ELi32ELb1ELb0EEEJNS5_IJNSA_ILi128EEESG_SH_EEENS5_IJNST_IS1J_SC_EENST_ISG_SC_EEEEESJ_SK_SJ_SK_NS1E_6fusion15FusionCallbacksIS1I_NS1O_17LinearCombinationISJ_fSJ_fLNS_15FloatRoundStyleE2EEES1K_S1N_JEEENS4_5SM1004TMEM4LOAD26SM100_TMEM_LOAD_32dp32b32xENS4_13SM90_TMA_LOADENS12_INS13_ILi2ELi4ELi3EEES16_NST_INS5_IJS17_SG_EEENS5_IJSG_SC_EEEEEEENS4_39AutoVectorizingCopyWithAssumedAlignmentILi128EEENS4_14SM90_TMA_STOREES23_S25_S25_EEEvvEEEEvNT_6ParamsE --------------------------
	.section	.nv.info._ZN7cutlass13device_kernelINS_4gemm6kernel13GemmUniversalIN4cute5tupleIJiiiiEEENS1_10collective13CollectiveMmaINS1_35MainloopSm100TmaUmmaWarpSpecializedILi11ELi2ELi4ENS5_IJNS4_1CILi2EEENSA_ILi1EEESC_EEEEENS5_IJNSA_ILi256EEENSA_ILi32EEENSA_ILi64EEEEEENS_6half_tENS5_IJlSC_lEEESJ_SK_NS4_8TiledMMAINS4_8MMA_AtomIJNS4_26SM100_MMA_F16BF16_2x1SM_SSISJ_SJ_fLi256ELi32ELNS4_4UMMA5MajorE0ELSP_0ELNSO_7ScaleInE0ELSQ_0EEEEEENS4_6LayoutINS5_IJSC_SC_SC_EEENS5_IJNSA_ILi0EEESV_SV_EEEEENS5_IJNS4_10UnderscoreESY_SY_EEEEENS4_18SM100_TMA_2SM_LOADENS4_14ComposedLayoutINS4_7SwizzleILi3ELi4ELi3EEENS4_18smem_ptr_flag_bitsILi16EEENST_INS5_IJNSA_ILi8EEESH_EEENS5_IJSH_SC_EEEEEEEvNS4_8identityES11_S1B_vS1C_EENS_8epilogue10collective18CollectiveEpilogueINS1E_23Sm100TmaWarpSpecializedILi2ELi1ELi32ELb1ELb0EEEJNS5_IJNSA_ILi128EEESG_SH_EEENS5_IJNST_IS1J_SC_EENST_ISG_SC_EEEEESJ_SK_SJ_SK_NS1E_6fusion15FusionCallbacksIS1I_NS1O_17LinearCombinationISJ_fSJ_fLNS_15FloatRoundStyleE2EEES1K_S1N_JEEENS4_5SM1004TMEM4LOAD26SM100_TMEM_LOAD_32dp32b32xENS4_13SM90_TMA_LOADENS12_INS13_ILi2ELi4ELi3EEES16_NST_INS5_IJS17_SG_EEENS5_IJSG_SC_EEEEEEENS4_39AutoVectorizingCopyWithAssumedAlignmentILi128EEENS4_14SM90_TMA_STOREES23_S25_S25_EEEvvEEEEvNT_6ParamsE,"",@"SHT_CUDA_INFO"
	.sectionflags	@""
	.align	4


	//----- nvinfo : EIATTR_CUDA_API_VERSION
	.align		4
        /*0000*/ 	.byte	0x04, 0x37
        /*0002*/ 	.short	(.L_31 - .L_30)
.L_30:
        /*0004*/ 	.word	0x00000082


	//----- nvinfo : EIATTR_KPARAM_INFO
	.align		4
.L_31:
        /*0008*/ 	.byte	0x04, 0x17
        /*000a*/ 	.short	(.L_33 - .L_32)
.L_32:
        /*000c*/ 	.word	0x00000000
        /*0010*/ 	.short	0x0000
        /*0012*/ 	.short	0x0000
        /*0014*/ 	.byte	0x00, 0xf0, 0x01, 0x20


	//----- nvinfo : EIATTR_AT_ENTRY_FRAGMENTS
	.align		4
.L_33:
        /*0018*/ 	.byte	0x04, 0x4f
        /*001a*/ 	.short	(.L_35 - .L_34)


	//   ....[0]....
.L_34:
        /*001c*/ 	.word	0x00000007


	//----- nvinfo : EIATTR_RESERVED_SMEM_USED
	.align		4
.L_35:
        /*0020*/ 	.byte	0x01, 0x41
	.zero		2


	//----- nvinfo : EIATTR_SPARSE_MMA_MASK
	.align		4
        /*0024*/ 	.byte	0x03, 0x50
        /*0026*/ 	.short	0x0000


	//----- nvinfo : EIATTR_TCGEN05_2CTA_USED
	.align		4
        /*0028*/ 	.byte	0x01, 0x52
	.zero		2


	//----- nvinfo : EIATTR_MAXREG_COUNT
	.align		4
        /*002c*/ 	.byte	0x03, 0x1b
        /*002e*/ 	.short	0x00ff


	//----- nvinfo : EIATTR_NUM_BARRIERS
	.align		4
        /*0030*/ 	.byte	0x02, 0x4c
        /*0032*/ 	.byte	0x07
	.zero		1


	//----- nvinfo : EIATTR_EXTERNS
	.align		4
        /*0034*/ 	.byte	0x04, 0x0f
        /*0036*/ 	.short	(.L_37 - .L_36)


	//   ....[0]....
	.align		4
.L_36:
        /*0038*/ 	.word	index@(__assertfail)


	//----- nvinfo : EIATTR_MERCURY_ISA_VERSION
	.align		4
.L_37:
        /*003c*/ 	.byte	0x03, 0x5f
        /*003e*/ 	.short	0x0101


	//----- nvinfo : EIATTR_INT_WARP_WIDE_INSTR_OFFSETS
	.align		4
        /*0040*/ 	.byte	0x04, 0x31
        /*0042*/ 	.short	(.L_39 - .L_38)


	//   ....[0]....
.L_38:
        /*0044*/ 	.word	0x00000de0


	//   ....[1]....
        /*0048*/ 	.word	0x00000e80


	//   ....[2]....
        /*004c*/ 	.word	0x000021e0


	//   ....[3]....
        /*0050*/ 	.word	0x000044a0


	//   ....[4]....
        /*0054*/ 	.word	0x000044d0


	//   ....[5]....
        /*0058*/ 	.word	0x00004520


	//   ....[6]....
        /*005c*/ 	.word	0x00004f10


	//   ....[7]....
        /*0060*/ 	.word	0x00005050


	//----- nvinfo : EIATTR_COOP_GROUP_MASK_REGIDS
	.align		4
.L_39:
        /*0064*/ 	.byte	0x04, 0x29
        /*0066*/ 	.short	(.L_41 - .L_40)


	//   ....[0]....
.L_40:
        /*0068*/ 	.word	0xffffffff


	//   ....[1]....
        /*006c*/ 	.word	0xffffffff


	//   ....[2]....
        /*0070*/ 	.word	0xffffffff


	//   ....[3]....
        /*0074*/ 	.word	0xffffffff


	//   ....[4]....
        /*0078*/ 	.word	0xffffffff


	//   ....[5]....
        /*007c*/ 	.word	0xffffffff


	//   ....[6]....
        /*0080*/ 	.word	0xffffffff


	//   ....[7]....
        /*0084*/ 	.word	0xffffffff


	//   ....[8]....
        /*0088*/ 	.word	0xffffffff


	//   ....[9]....
        /*008c*/ 	.word	0xffffffff


	//   ....[10]....
        /*0090*/ 	.word	0xffffffff


	//   ....[11]....
        /*0094*/ 	.word	0xffffffff


	//   ....[12]....
        /*0098*/ 	.word	0xffffffff


	//   ....[13]....
        /*009c*/ 	.word	0xffffffff


	//----- nvinfo : EIATTR_COOP_GROUP_INSTR_OFFSETS
	.align		4
.L_41:
        /*00a0*/ 	.byte	0x04, 0x28
        /*00a2*/ 	.short	(.L_43 - .L_42)


	//   ....[0]....
.L_42:
        /*00a4*/ 	.word	0x000000c0


	//   ....[1]....
        /*00a8*/ 	.word	0x00000500


	//   ....[2]....
        /*00ac*/ 	.word	0x00000790


	//   ....[3]....
        /*00b0*/ 	.word	0x000008e0


	//   ....[4]....
        /*00b4*/ 	.word	0x000009d0


	//   ....[5]....
        /*00b8*/ 	.word	0x00000b30


	//   ....[6]....
        /*00bc*/ 	.word	0x00000cc0


	//   ....[7]....
        /*00c0*/ 	.word	0x00000f00


	//   ....[8]....
        /*00c4*/ 	.word	0x000020c0


	//   ....[9]....
        /*00c8*/ 	.word	0x00003290


	//   ....[10]....
        /*00cc*/ 	.word	0x00003760


	//   ....[11]....
        /*00d0*/ 	.word	0x00003790


	//   ....[12]....
        /*00d4*/ 	.word	0x000043b0


	//   ....[13]....
        /*00d8*/ 	.word	0x000045c0


	//----- nvinfo : EIATTR_VRC_CTA_INIT_COUNT
	.align		4
.L_43:
        /*00dc*/ 	.byte	0x02, 0x4a
        /*00de*/ 	.byte	0x80
	.zero		1


	//----- nvinfo : EIATTR_SYSCALL_OFFSETS
	.align		4
        /*00e0*/ 	.byte	0x04, 0x46
        /*00e2*/ 	.short	(.L_45 - .L_44)


	//   ....[0]....
.L_44:
        /*00e4*/ 	.word	0x00005b20


	//   ....[1]....
        /*00e8*/ 	.word	0x00005c10


	//   ....[2]....
        /*00ec*/ 	.word	0x00006380


	//----- nvinfo : EIATTR_MBARRIER_INSTR_OFFSETS
	.align		4
.L_45:
        /*00f0*/ 	.byte	0x04, 0x39
        /*00f2*/ 	.short	(.L_47 - .L_46)


	//   ....[0]....
.L_46:
        /*00f4*/ 	.word	0x00000610
        /*00f8*/ 	.word	0x000000ff
        /*00fc*/ 	.word	0x00000000
        /*0100*/ 	.short	0x0100
        /*0102*/ 	.byte	0x08
	.zero		1


	//   ....[1]....
        /*0104*/ 	.word	0x00000620
        /*0108*/ 	.word	0x000000ff
        /*010c*/ 	.word	0x00000058
        /*0110*/ 	.short	0x0100
        /*0112*/ 	.byte	0x08
	.zero		1


	//   ....[2]....
        /*0114*/ 	.word	0x00000630
        /*0118*/ 	.word	0x000000ff
        /*011c*/ 	.word	0x00000008
        /*0120*/ 	.short	0x0100
        /*0122*/ 	.byte	0x08
	.zero		1


	//   ....[3]....
        /*0124*/ 	.word	0x00000640
        /*0128*/ 	.word	0x000000ff
        /*012c*/ 	.word	0x00000060
        /*0130*/ 	.short	0x0100
        /*0132*/ 	.byte	0x08
	.zero		1


	//   ....[4]....
        /*0134*/ 	.word	0x00000650
        /*0138*/ 	.word	0x000000ff
        /*013c*/ 	.word	0x00000010
        /*0140*/ 	.short	0x0100
        /*0142*/ 	.byte	0x08
	.zero		1


	//   ....[5]....
        /*0144*/ 	.word	0x00000660
        /*0148*/ 	.word	0x000000ff
        /*014c*/ 	.word	0x00000068
        /*0150*/ 	.short	0x0100
        /*0152*/ 	.byte	0x08
	.zero		1


	//   ....[6]....
        /*0154*/ 	.word	0x00000670
        /*0158*/ 	.word	0x000000ff
        /*015c*/ 	.word	0x00000018
        /*0160*/ 	.short	0x0100
        /*0162*/ 	.byte	0x08
	.zero		1


	//   ....[7]....
        /*0164*/ 	.word	0x00000680
        /*0168*/ 	.word	0x000000ff
        /*016c*/ 	.word	0x00000070
        /*0170*/ 	.short	0x0100
        /*0172*/ 	.byte	0x08
	.zero		1


	//   ....[8]....
        /*0174*/ 	.word	0x00000690
        /*0178*/ 	.word	0x000000ff
        /*017c*/ 	.word	0x00000020
        /*0180*/ 	.short	0x0100
        /*0182*/ 	.byte	0x08
	.zero		1


	//   ....[9]....
        /*0184*/ 	.word	0x000006a0
        /*0188*/ 	.word	0x000000ff
        /*018c*/ 	.word	0x00000078
        /*0190*/ 	.short	0x0100
        /*0192*/ 	.byte	0x08
	.zero		1


	//   ....[10]....
        /*0194*/ 	.word	0x000006b0
        /*0198*/ 	.word	0x000000ff
        /*019c*/ 	.word	0x00000028
        /*01a0*/ 	.short	0x0100
        /*01a2*/ 	.byte	0x08
	.zero		1


	//   ....[11]....
        /*01a4*/ 	.word	0x000006c0
        /*01a8*/ 	.word	0x000000ff
        /*01ac*/ 	.word	0x00000080
        /*01b0*/ 	.short	0x0100
        /*01b2*/ 	.byte	0x08
	.zero		1


	//   ....[12]....
        /*01b4*/ 	.word	0x000006d0
        /*01b8*/ 	.word	0x000000ff
        /*01bc*/ 	.word	0x00000030
        /*01c0*/ 	.short	0x0100
        /*01c2*/ 	.byte	0x08
	.zero		1


	//   ....[13]....
        /*01c4*/ 	.word	0x000006e0
        /*01c8*/ 	.word	0x000000ff
        /*01cc*/ 	.word	0x00000088
        /*01d0*/ 	.short	0x0100
        /*01d2*/ 	.byte	0x08
	.zero		1


	//   ....[14]....
        /*01d4*/ 	.word	0x000006f0
        /*01d8*/ 	.word	0x000000ff
        /*01dc*/ 	.word	0x00000038
        /*01e0*/ 	.short	0x0100
        /*01e2*/ 	.byte	0x08
	.zero		1


	//   ....[15]....
        /*01e4*/ 	.word	0x00000700
        /*01e8*/ 	.word	0x000000ff
        /*01ec*/ 	.word	0x00000090
        /*01f0*/ 	.short	0x0100
        /*01f2*/ 	.byte	0x08
	.zero		1


	//   ....[16]....
        /*01f4*/ 	.word	0x00000710
        /*01f8*/ 	.word	0x000000ff
        /*01fc*/ 	.word	0x00000040
        /*0200*/ 	.short	0x0100
        /*0202*/ 	.byte	0x08
	.zero		1


	//   ....[17]....
        /*0204*/ 	.word	0x00000720
        /*0208*/ 	.word	0x000000ff
        /*020c*/ 	.word	0x00000098
        /*0210*/ 	.short	0x0100
        /*0212*/ 	.byte	0x08
	.zero		1


	//   ....[18]....
        /*0214*/ 	.word	0x00000730
        /*0218*/ 	.word	0x000000ff
        /*021c*/ 	.word	0x00000048
        /*0220*/ 	.short	0x0100
        /*0222*/ 	.byte	0x08
	.zero		1


	//   ....[19]....
        /*0224*/ 	.word	0x00000740
        /*0228*/ 	.word	0x000000ff
        /*022c*/ 	.word	0x000000a0
        /*0230*/ 	.short	0x0100
        /*0232*/ 	.byte	0x08
	.zero		1


	//   ....[20]....
        /*0234*/ 	.word	0x00000750
        /*0238*/ 	.word	0x000000ff
        /*023c*/ 	.word	0x00000050
        /*0240*/ 	.short	0x0100
        /*0242*/ 	.byte	0x08
	.zero		1


	//   ....[21]....
        /*0244*/ 	.word	0x00000760
        /*0248*/ 	.word	0x000000ff
        /*024c*/ 	.word	0x000000a8
        /*0250*/ 	.short	0x0100
        /*0252*/ 	.byte	0x08
	.zero		1


	//   ....[22]....
        /*0254*/ 	.word	0x00000890
        /*0258*/ 	.word	0x000000ff
        /*025c*/ 	.word	0x000000b0
        /*0260*/ 	.short	0x0100
        /*0262*/ 	.byte	0x09
	.zero		1


	//   ....[23]....
        /*0264*/ 	.word	0x000008a0
        /*0268*/ 	.word	0x000000ff
        /*026c*/ 	.word	0x000000c0
        /*0270*/ 	.short	0x0100
        /*0272*/ 	.byte	0x09
	.zero		1


	//   ....[24]....
        /*0274*/ 	.word	0x000008b0
        /*0278*/ 	.word	0x000000ff
        /*027c*/ 	.word	0x000000b8
        /*0280*/ 	.short	0x0100
        /*0282*/ 	.byte	0x09
	.zero		1


	//   ....[25]....
        /*0284*/ 	.word	0x000008c0
        /*0288*/ 	.word	0x000000ff
        /*028c*/ 	.word	0x000000c8
        /*0290*/ 	.short	0x0100
        /*0292*/ 	.byte	0x09
	.zero		1


	//   ....[26]....
        /*0294*/ 	.word	0x000009a0
        /*0298*/ 	.word	0x000000ff
        /*029c*/ 	.word	0x000000d0
        /*02a0*/ 	.short	0x0100
        /*02a2*/ 	.byte	0x08
	.zero		1


	//   ....[27]....
        /*02a4*/ 	.word	0x000009b0
        /*02a8*/ 	.word	0x000000ff
        /*02ac*/ 	.word	0x000000d8
        /*02b0*/ 	.short	0x0100
        /*02b2*/ 	.byte	0x08
	.zero		1


	//   ....[28]....
        /*02b4*/ 	.word	0x00000ae0
        /*02b8*/ 	.word	0x000000ff
        /*02bc*/ 	.word	0x000000e0
        /*02c0*/ 	.short	0x0100
        /*02c2*/ 	.byte	0x08
	.zero		1


	//   ....[29]....
        /*02c4*/ 	.word	0x00000af0
        /*02c8*/ 	.word	0x000000ff
        /*02cc*/ 	.word	0x000000f0
        /*02d0*/ 	.short	0x0100
        /*02d2*/ 	.byte	0x08
	.zero		1


	//   ....[30]....
        /*02d4*/ 	.word	0x00000b00
        /*02d8*/ 	.word	0x000000ff
        /*02dc*/ 	.word	0x000000e8
        /*02e0*/ 	.short	0x0100
        /*02e2*/ 	.byte	0x08
	.zero		1


	//   ....[31]....
        /*02e4*/ 	.word	0x00000b10
        /*02e8*/ 	.word	0x000000ff
        /*02ec*/ 	.word	0x000000f8
        /*02f0*/ 	.short	0x0100
        /*02f2*/ 	.byte	0x08
	.zero		1


	//   ....[32]....
        /*02f4*/ 	.word	0x00000c30
        /*02f8*/ 	.word	0x000000ff
        /*02fc*/ 	.word	0x00000100
        /*0300*/ 	.short	0x0100
        /*0302*/ 	.byte	0x09
	.zero		1


	//   ....[33]....
        /*0304*/ 	.word	0x00000c40
        /*0308*/ 	.word	0x000000ff
        /*030c*/ 	.word	0x00000120
        /*0310*/ 	.short	0x0100
        /*0312*/ 	.byte	0x09
	.zero		1


	//   ....[34]....
        /*0314*/ 	.word	0x00000c50
        /*0318*/ 	.word	0x000000ff
        /*031c*/ 	.word	0x00000108
        /*0320*/ 	.short	0x0100
        /*0322*/ 	.byte	0x09
	.zero		1


	//   ....[35]....
        /*0324*/ 	.word	0x00000c60
        /*0328*/ 	.word	0x000000ff
        /*032c*/ 	.word	0x00000128
        /*0330*/ 	.short	0x0100
        /*0332*/ 	.byte	0x09
	.zero		1


	//   ....[36]....
        /*0334*/ 	.word	0x00000c70
        /*0338*/ 	.word	0x000000ff
        /*033c*/ 	.word	0x00000110
        /*0340*/ 	.short	0x0100
        /*0342*/ 	.byte	0x09
	.zero		1


	//   ....[37]....
        /*0344*/ 	.word	0x00000c80
        /*0348*/ 	.word	0x000000ff
        /*034c*/ 	.word	0x00000130
        /*0350*/ 	.short	0x0100
        /*0352*/ 	.byte	0x09
	.zero		1


	//   ....[38]....
        /*0354*/ 	.word	0x00000c90
        /*0358*/ 	.word	0x000000ff
        /*035c*/ 	.word	0x00000118
        /*0360*/ 	.short	0x0100
        /*0362*/ 	.byte	0x09
	.zero		1


	//   ....[39]....
        /*0364*/ 	.word	0x00000ca0
        /*0368*/ 	.word	0x000000ff
        /*036c*/ 	.word	0x00000138
        /*0370*/ 	.short	0x0100
        /*0372*/ 	.byte	0x09
	.zero		1


	//   ....[40]....
        /*0374*/ 	.word	0x00000d90
        /*0378*/ 	.word	0x000000ff
        /*037c*/ 	.word	0x00000140
        /*0380*/ 	.short	0x0100
        /*0382*/ 	.byte	0x08
	.zero		1


	//   ....[41]....
        /*0384*/ 	.word	0x00000da0
        /*0388*/ 	.word	0x000000ff
        /*038c*/ 	.word	0x00000150
        /*0390*/ 	.short	0x0100
        /*0392*/ 	.byte	0x08
	.zero		1


	//   ....[42]....
        /*0394*/ 	.word	0x00000db0
        /*0398*/ 	.word	0x000000ff
        /*039c*/ 	.word	0x00000148
        /*03a0*/ 	.short	0x0100
        /*03a2*/ 	.byte	0x08
	.zero		1


	//   ....[43]....
        /*03a4*/ 	.word	0x00000dc0
        /*03a8*/ 	.word	0x000000ff
        /*03ac*/ 	.word	0x00000158
        /*03b0*/ 	.short	0x0100
        /*03b2*/ 	.byte	0x08
	.zero		1


	//   ....[44]....
        /*03b4*/ 	.word	0x00000eb0
        /*03b8*/ 	.word	0x000000ff
        /*03bc*/ 	.word	0x00000160
        /*03c0*/ 	.short	0x0100
        /*03c2*/ 	.byte	0x06
	.zero		1


	//   ....[45]....
        /*03c4*/ 	.word	0x000018c0
        /*03c8*/ 	.word	0x00000002
        /*03cc*/ 	.word	0x00000150
        /*03d0*/ 	.short	0x010a
        /*03d2*/ 	.byte	0xff
	.zero		1


	//   ....[46]....
        /*03d4*/ 	.word	0x000018f0
        /*03d8*/ 	.word	0x00000002
        /*03dc*/ 	.word	0x00000140
        /*03e0*/ 	.short	0x0101
        /*03e2*/ 	.byte	0xff
	.zero		1


	//   ....[47]....
        /*03e4*/ 	.word	0x000019c0
        /*03e8*/ 	.word	0x000000ff
        /*03ec*/ 	.word	0x00000058
        /*03f0*/ 	.short	0x010a
        /*03f2*/ 	.byte	0x08
	.zero		1


	//   ....[48]....
        /*03f4*/ 	.word	0x00001ac0
        /*03f8*/ 	.word	0x000000ff
        /*03fc*/ 	.word	0x00000058
        /*0400*/ 	.short	0x010a
        /*0402*/ 	.byte	0x21
	.zero		1


	//   ....[49]....
        /*0404*/ 	.word	0x00001c70
        /*0408*/ 	.word	0x000000ff
        /*040c*/ 	.word	0x00000058
        /*0410*/ 	.short	0x010a
        /*0412*/ 	.byte	0x08
	.zero		1


	//   ....[50]....
        /*0414*/ 	.word	0x00001d70
        /*0418*/ 	.word	0x000000ff
        /*041c*/ 	.word	0x000000d8
        /*0420*/ 	.short	0x0101
        /*0422*/ 	.byte	0x04
	.zero		1


	//   ....[51]....
        /*0424*/ 	.word	0x00001d90
        /*0428*/ 	.word	0x000000ff
        /*042c*/ 	.word	0x00000058
        /*0430*/ 	.short	0x010a
        /*0432*/ 	.byte	0x08
	.zero		1


	//   ....[52]....
        /*0434*/ 	.word	0x00001e10
        /*0438*/ 	.word	0x000000ff
        /*043c*/ 	.word	0x00000058
        /*0440*/ 	.short	0x010a
        /*0442*/ 	.byte	0x11
	.zero		1


	//   ....[53]....
        /*0444*/ 	.word	0x00001fa0
        /*0448*/ 	.word	0x000000ff
        /*044c*/ 	.word	0x00000058
        /*0450*/ 	.short	0x010a
        /*0452*/ 	.byte	0x08
	.zero		1


	//   ....[54]....
        /*0454*/ 	.word	0x000020f0
        /*0458*/ 	.word	0x00000002
        /*045c*/ 	.word	0x000000e0
        /*0460*/ 	.short	0x010a
        /*0462*/ 	.byte	0xff
	.zero		1


	//   ....[55]....
        /*0464*/ 	.word	0x000021b0
        /*0468*/ 	.word	0x00000002
        /*046c*/ 	.word	0x00000000
        /*0470*/ 	.short	0x0101
        /*0472*/ 	.byte	0xff
	.zero		1


	//   ....[56]....
        /*0474*/ 	.word	0x00002710
        /*0478*/ 	.word	0x000000ff
        /*047c*/ 	.word	0x00000000
        /*0480*/ 	.short	0x010a
        /*0482*/ 	.byte	0x05
	.zero		1


	//   ....[57]....
        /*0484*/ 	.word	0x000027a0
        /*0488*/ 	.word	0x000000ff
        /*048c*/ 	.word	0x00000000
        /*0490*/ 	.short	0x010a
        /*0492*/ 	.byte	0x05
	.zero		1


	//   ....[58]....
        /*0494*/ 	.word	0x00002830
        /*0498*/ 	.word	0x000000ff
        /*049c*/ 	.word	0x00000000
        /*04a0*/ 	.short	0x010a
        /*04a2*/ 	.byte	0x05
	.zero		1


	//   ....[59]....
        /*04a4*/ 	.word	0x000028c0
        /*04a8*/ 	.word	0x000000ff
        /*04ac*/ 	.word	0x00000000
        /*04b0*/ 	.short	0x010a
        /*04b2*/ 	.byte	0x05
	.zero		1


	//   ....[60]....
        /*04b4*/ 	.word	0x00002950
        /*04b8*/ 	.word	0x000000ff
        /*04bc*/ 	.word	0x00000000
        /*04c0*/ 	.short	0x010a
        /*04c2*/ 	.byte	0x05
	.zero		1


	//   ....[61]....
        /*04c4*/ 	.word	0x000029e0
        /*04c8*/ 	.word	0x000000ff
        /*04cc*/ 	.word	0x00000000
        /*04d0*/ 	.short	0x010a
        /*04d2*/ 	.byte	0x05
	.zero		1


	//   ....[62]....
        /*04d4*/ 	.word	0x00002a70
        /*04d8*/ 	.word	0x000000ff
        /*04dc*/ 	.word	0x00000000
        /*04e0*/ 	.short	0x010a
        /*04e2*/ 	.byte	0x05
	.zero		1


	//   ....[63]....
        /*04e4*/ 	.word	0x00002b00
        /*04e8*/ 	.word	0x000000ff
        /*04ec*/ 	.word	0x00000000
        /*04f0*/ 	.short	0x010a
        /*04f2*/ 	.byte	0x05
	.zero		1


	//   ....[64]....
        /*04f4*/ 	.word	0x00002b90
        /*04f8*/ 	.word	0x000000ff
        /*04fc*/ 	.word	0x00000000
        /*0500*/ 	.short	0x010a
        /*0502*/ 	.byte	0x05
	.zero		1


	//   ....[65]....
        /*0504*/ 	.word	0x00002c20
        /*0508*/ 	.word	0x000000ff
        /*050c*/ 	.word	0x00000000
        /*0510*/ 	.short	0x010a
        /*0512*/ 	.byte	0x05
	.zero		1


	//   ....[66]....
        /*0514*/ 	.word	0x00002cc0
        /*0518*/ 	.word	0x00000000
        /*051c*/ 	.word	0x00000000
        /*0520*/ 	.short	0x010a
        /*0522*/ 	.byte	0xff
	.zero		1


	//   ....[67]....
        /*0524*/ 	.word	0x00002df0
        /*0528*/ 	.word	0x00000000
        /*052c*/ 	.word	0x00000140
        /*0530*/ 	.short	0x010a
        /*0532*/ 	.byte	0xff
	.zero		1


	//   ....[68]....
        /*0534*/ 	.word	0x00002e60
        /*0538*/ 	.word	0x00000000
        /*053c*/ 	.word	0x00000000
        /*0540*/ 	.short	0x0101
        /*0542*/ 	.byte	0xff
	.zero		1


	//   ....[69]....
        /*0544*/ 	.word	0x00002e80
        /*0548*/ 	.word	0x000000ff
        /*054c*/ 	.word	0x000000f0
        /*0550*/ 	.short	0x010a
        /*0552*/ 	.byte	0x05
	.zero		1


	//   ....[70]....
        /*0554*/ 	.word	0x00002fa0
        /*0558*/ 	.word	0x00000000
        /*055c*/ 	.word	0x000000e0
        /*0560*/ 	.short	0x010a
        /*0562*/ 	.byte	0xff
	.zero		1


	//   ....[71]....
        /*0564*/ 	.word	0x000030a0
        /*0568*/ 	.word	0x00000000
        /*056c*/ 	.word	0x00000000
        /*0570*/ 	.short	0x0101
        /*0572*/ 	.byte	0xff
	.zero		1


	//   ....[72]....
        /*0574*/ 	.word	0x00003130
        /*0578*/ 	.word	0x000000ff
        /*057c*/ 	.word	0x000000f0
        /*0580*/ 	.short	0x0106
        /*0582*/ 	.byte	0x05
	.zero		1


	//   ....[73]....
        /*0584*/ 	.word	0x00003150
        /*0588*/ 	.word	0x000000ff
        /*058c*/ 	.word	0x000000f0
        /*0590*/ 	.short	0x010a
        /*0592*/ 	.byte	0x05
	.zero		1


	//   ....[74]....
        /*0594*/ 	.word	0x000031e0
        /*0598*/ 	.word	0x000000ff
        /*059c*/ 	.word	0x000000f0
        /*05a0*/ 	.short	0x0106
        /*05a2*/ 	.byte	0x04
	.zero		1


	//   ....[75]....
        /*05a4*/ 	.word	0x00003220
        /*05a8*/ 	.word	0x00000000
        /*05ac*/ 	.word	0x000000f0
        /*05b0*/ 	.short	0x010a
        /*05b2*/ 	.byte	0xff
	.zero		1


	//   ....[76]....
        /*05b4*/ 	.word	0x00003460
        /*05b8*/ 	.word	0x000000ff
        /*05bc*/ 	.word	0x00000008
        /*05c0*/ 	.short	0x010a
        /*05c2*/ 	.byte	0x06
	.zero		1


	//   ....[77]....
        /*05c4*/ 	.word	0x00003480
        /*05c8*/ 	.word	0x000000ff
        /*05cc*/ 	.word	0x00000008
        /*05d0*/ 	.short	0x010a
        /*05d2*/ 	.byte	0x06
	.zero		1


	//   ....[78]....
        /*05d4*/ 	.word	0x00003610
        /*05d8*/ 	.word	0x000000ff
        /*05dc*/ 	.word	0x00000008
        /*05e0*/ 	.short	0x010a
        /*05e2*/ 	.byte	0x06
	.zero		1


	//   ....[79]....
        /*05e4*/ 	.word	0x00003630
        /*05e8*/ 	.word	0x000000ff
        /*05ec*/ 	.word	0x00000008
        /*05f0*/ 	.short	0x010a
        /*05f2*/ 	.byte	0x06
	.zero		1


	//   ....[80]....
        /*05f4*/ 	.word	0x000036f0
        /*05f8*/ 	.word	0x000000ff
        /*05fc*/ 	.word	0x00000000
        /*0600*/ 	.short	0x0101
        /*0602*/ 	.byte	0x07
	.zero		1


	//   ....[81]....
        /*0604*/ 	.word	0x00003a30
        /*0608*/ 	.word	0x00000000
        /*060c*/ 	.word	0x000000e0
        /*0610*/ 	.short	0x010a
        /*0612*/ 	.byte	0xff
	.zero		1


	//   ....[82]....
        /*0614*/ 	.word	0x00003af0
        /*0618*/ 	.word	0x00000000
        /*061c*/ 	.word	0x00000000
        /*0620*/ 	.short	0x0101
        /*0622*/ 	.byte	0xff
	.zero		1


	//   ....[83]....
        /*0624*/ 	.word	0x00003bb0
        /*0628*/ 	.word	0x000000ff
        /*062c*/ 	.word	0x00000000
        /*0630*/ 	.short	0x010a
        /*0632*/ 	.byte	0x08
	.zero		1


	//   ....[84]....
        /*0634*/ 	.word	0x00003bc0
        /*0638*/ 	.word	0x000000ff
        /*063c*/ 	.word	0x00000120
        /*0640*/ 	.short	0x010a
        /*0642*/ 	.byte	0x09
	.zero		1


	//   ....[85]....
        /*0644*/ 	.word	0x00003c70
        /*0648*/ 	.word	0x000000ff
        /*064c*/ 	.word	0x00000000
        /*0650*/ 	.short	0x010a
        /*0652*/ 	.byte	0x08
	.zero		1


	//   ....[86]....
        /*0654*/ 	.word	0x00003da0
        /*0658*/ 	.word	0x000000ff
        /*065c*/ 	.word	0x00000000
        /*0660*/ 	.short	0x010a
        /*0662*/ 	.byte	0x1e
	.zero		1


	//   ....[87]....
        /*0664*/ 	.word	0x000040a0
        /*0668*/ 	.word	0x000000ff
        /*066c*/ 	.word	0x00000000
        /*0670*/ 	.short	0x010a
        /*0672*/ 	.byte	0x08
	.zero		1


	//   ....[88]....
        /*0674*/ 	.word	0x00004130
        /*0678*/ 	.word	0x000000ff
        /*067c*/ 	.word	0x00000000
        /*0680*/ 	.short	0x010a
        /*0682*/ 	.byte	0x08
	.zero		1


	//   ....[89]....
        /*0684*/ 	.word	0x000041c0
        /*0688*/ 	.word	0x000000ff
        /*068c*/ 	.word	0x00000000
        /*0690*/ 	.short	0x010a
        /*0692*/ 	.byte	0x08
	.zero		1


	//   ....[90]....
        /*0694*/ 	.word	0x00004260
        /*0698*/ 	.word	0x00000000
        /*069c*/ 	.word	0x00000000
        /*06a0*/ 	.short	0x010a
        /*06a2*/ 	.byte	0xff
	.zero		1


	//   ....[91]....
        /*06a4*/ 	.word	0x000042a0
        /*06a8*/ 	.word	0x00000000
        /*06ac*/ 	.word	0x00000000
        /*06b0*/ 	.short	0x010a
        /*06b2*/ 	.byte	0xff
	.zero		1


	//   ....[92]....
        /*06b4*/ 	.word	0x00004310
        /*06b8*/ 	.word	0x000000ff
        /*06bc*/ 	.word	0x00000000
        /*06c0*/ 	.short	0x0101
        /*06c2*/ 	.byte	0x05
	.zero		1


	//   ....[93]....
        /*06c4*/ 	.word	0x00004350
        /*06c8*/ 	.word	0x000000ff
        /*06cc*/ 	.word	0x00000160
        /*06d0*/ 	.short	0x010a
        /*06d2*/ 	.byte	0x07
	.zero		1


	//   ....[94]....
        /*06d4*/ 	.word	0x000043a0
        /*06d8*/ 	.word	0x000000ff
        /*06dc*/ 	.word	0x00000000
        /*06e0*/ 	.short	0x0101
        /*06e2*/ 	.byte	0x05
	.zero		1


	//   ....[95]....
        /*06e4*/ 	.word	0x000047b0
        /*06e8*/ 	.word	0x00000000
        /*06ec*/ 	.word	0x000000e0
        /*06f0*/ 	.short	0x010a
        /*06f2*/ 	.byte	0xff
	.zero		1


	//   ....[96]....
        /*06f4*/ 	.word	0x00004890
        /*06f8*/ 	.word	0x00000000
        /*06fc*/ 	.word	0x00000000
        /*0700*/ 	.short	0x0101
        /*0702*/ 	.byte	0xff
	.zero		1


	//   ....[97]....
        /*0704*/ 	.word	0x00004bb0
        /*0708*/ 	.word	0x000000ff
        /*070c*/ 	.word	0x000000d8
        /*0710*/ 	.short	0x010a
        /*0712*/ 	.byte	0x06
	.zero		1


	//   ....[98]....
        /*0714*/ 	.word	0x00004d90
        /*0718*/ 	.word	0x000000ff
        /*071c*/ 	.word	0x000000c0
        /*0720*/ 	.short	0x010a
        /*0722*/ 	.byte	0x0d
	.zero		1


	//   ....[99]....
        /*0724*/ 	.word	0x000050a0
        /*0728*/ 	.word	0x000000ff
        /*072c*/ 	.word	0x000000b0
        /*0730*/ 	.short	0x010b
        /*0732*/ 	.byte	0x0d
	.zero		1


	//   ....[100]....
        /*0734*/ 	.word	0x00005100
        /*0738*/ 	.word	0x000000ff
        /*073c*/ 	.word	0x00000000
        /*0740*/ 	.short	0x0101
        /*0742*/ 	.byte	0x0e
	.zero		1


	//   ....[101]....
        /*0744*/ 	.word	0x00005150
        /*0748*/ 	.word	0x000000ff
        /*074c*/ 	.word	0x00000000
        /*0750*/ 	.short	0x010a
        /*0752*/ 	.byte	0x04
	.zero		1


	//   ....[102]....
        /*0754*/ 	.word	0x000051f0
        /*0758*/ 	.word	0x00000000
        /*075c*/ 	.word	0x00000000
        /*0760*/ 	.short	0x010a
        /*0762*/ 	.byte	0xff
	.zero		1


	//   ....[103]....
        /*0764*/ 	.word	0x00005530
        /*0768*/ 	.word	0x00000000
        /*076c*/ 	.word	0x000000e0
        /*0770*/ 	.short	0x010a
        /*0772*/ 	.byte	0xff
	.zero		1


	//   ....[104]....
        /*0774*/ 	.word	0x00005640
        /*0778*/ 	.word	0x00000000
        /*077c*/ 	.word	0x00000000
        /*0780*/ 	.short	0x0101
        /*0782*/ 	.byte	0xff
	.zero		1


	//   ....[105]....
        /*0784*/ 	.word	0x00005ff0
        /*0788*/ 	.word	0x00000003
        /*078c*/ 	.word	0x000000b0
        /*0790*/ 	.short	0x010a
        /*0792*/ 	.byte	0xff
	.zero		1


	//   ....[106]....
        /*0794*/ 	.word	0x00006000
        /*0798*/ 	.word	0x0000007a
        /*079c*/ 	.word	0x00000100
        /*07a0*/ 	.short	0x010a
        /*07a2*/ 	.byte	0xff
	.zero		1


	//   ....[107]....
        /*07a4*/ 	.word	0x000061a0
        /*07a8*/ 	.word	0x00000003
        /*07ac*/ 	.word	0x000000b0
        /*07b0*/ 	.short	0x010a
        /*07b2*/ 	.byte	0xff
	.zero		1


	//   ....[108]....
        /*07b4*/ 	.word	0x00006260
        /*07b8*/ 	.word	0x0000007a
        /*07bc*/ 	.word	0x00000100
        /*07c0*/ 	.short	0x010a
        /*07c2*/ 	.byte	0xff
	.zero		1


	//   ....[109]....
        /*07c4*/ 	.word	0x00006490
        /*07c8*/ 	.word	0x0000007a
        /*07cc*/ 	.word	0x00000000
        /*07d0*/ 	.short	0x0101
        /*07d2*/ 	.byte	0xff
	.zero		1


	//   ....[110]....
        /*07d4*/ 	.word	0x00006db0
        /*07d8*/ 	.word	0x00000000
        /*07dc*/ 	.word	0x00000000
        /*07e0*/ 	.short	0x0101
        /*07e2*/ 	.byte	0xff
	.zero		1


	//   ....[111]....
        /*07e4*/ 	.word	0x00007050
        /*07e8*/ 	.word	0x00000002
        /*07ec*/ 	.word	0x00000150
        /*07f0*/ 	.short	0x010a
        /*07f2*/ 	.byte	0xff
	.zero		1


	//   ....[112]....
        /*07f4*/ 	.word	0x000070b0
        /*07f8*/ 	.word	0x00000002
        /*07fc*/ 	.word	0x00000058
        /*0800*/ 	.short	0x010a
        /*0802*/ 	.byte	0xff
	.zero		1


	//   ....[113]....
        /*0804*/ 	.word	0x00007110
        /*0808*/ 	.word	0x00000002
        /*080c*/ 	.word	0x00000058
        /*0810*/ 	.short	0x010a
        /*0812*/ 	.byte	0xff
	.zero		1


	//   ....[114]....
        /*0814*/ 	.word	0x00007160
        /*0818*/ 	.word	0x00000002
        /*081c*/ 	.word	0x000000e0
        /*0820*/ 	.short	0x010a
        /*0822*/ 	.byte	0xff
	.zero		1


	//   ....[115]....
        /*0824*/ 	.word	0x000071c0
        /*0828*/ 	.word	0x00000000
        /*082c*/ 	.word	0x00000000
        /*0830*/ 	.short	0x010a
        /*0832*/ 	.byte	0xff
	.zero		1


	//   ....[116]....
        /*0834*/ 	.word	0x00007220
        /*0838*/ 	.word	0x00000000
        /*083c*/ 	.word	0x00000000
        /*0840*/ 	.short	0x010a
        /*0842*/ 	.byte	0xff
	.zero		1


	//   ....[117]....
        /*0844*/ 	.word	0x00007280
        /*0848*/ 	.word	0x00000000
        /*084c*/ 	.word	0x00000000
        /*0850*/ 	.short	0x010a
        /*0852*/ 	.byte	0xff
	.zero		1


	//   ....[118]....
        /*0854*/ 	.word	0x000072e0
        /*0858*/ 	.word	0x00000000
        /*085c*/ 	.word	0x00000000
        /*0860*/ 	.short	0x010a
        /*0862*/ 	.byte	0xff
	.zero		1


	//   ....[119]....
        /*0864*/ 	.word	0x00007340
        /*0868*/ 	.word	0x00000000
        /*086c*/ 	.word	0x00000000
        /*0870*/ 	.short	0x010a
        /*0872*/ 	.byte	0xff
	.zero		1


	//   ....[120]....
        /*0874*/ 	.word	0x000073a0
        /*0878*/ 	.word	0x00000000
        /*087c*/ 	.word	0x00000000
        /*0880*/ 	.short	0x010a
        /*0882*/ 	.byte	0xff
	.zero		1


	//   ....[121]....
        /*0884*/ 	.word	0x00007400
        /*0888*/ 	.word	0x00000000
        /*088c*/ 	.word	0x00000000
        /*0890*/ 	.short	0x010a
        /*0892*/ 	.byte	0xff
	.zero		1


	//   ....[122]....
        /*0894*/ 	.word	0x00007460
        /*0898*/ 	.word	0x00000000
        /*089c*/ 	.word	0x00000000
        /*08a0*/ 	.short	0x010a
        /*08a2*/ 	.byte	0xff
	.zero		1


	//   ....[123]....
        /*08a4*/ 	.word	0x000074c0
        /*08a8*/ 	.word	0x00000000
        /*08ac*/ 	.word	0x00000000
        /*08b0*/ 	.short	0x010a
        /*08b2*/ 	.byte	0xff
	.zero		1


	//   ....[124]....
        /*08b4*/ 	.word	0x00007520
        /*08b8*/ 	.word	0x00000000
        /*08bc*/ 	.word	0x00000000
        /*08c0*/ 	.short	0x010a
        /*08c2*/ 	.byte	0xff
	.zero		1


	//   ....[125]....
        /*08c4*/ 	.word	0x00007570
        /*08c8*/ 	.word	0x00000000
        /*08cc*/ 	.word	0x00000140
        /*08d0*/ 	.short	0x010a
        /*08d2*/ 	.byte	0xff
	.zero		1


	//   ....[126]....
        /*08d4*/ 	.word	0x000075d0
        /*08d8*/ 	.word	0x00000000
        /*08dc*/ 	.word	0x000000f0
        /*08e0*/ 	.short	0x010a
        /*08e2*/ 	.byte	0xff
	.zero		1


	//   ....[127]....
        /*08e4*/ 	.word	0x00007620
        /*08e8*/ 	.word	0x00000000
        /*08ec*/ 	.word	0x000000e0
        /*08f0*/ 	.short	0x010a
        /*08f2*/ 	.byte	0xff
	.zero		1


	//   ....[128]....
        /*08f4*/ 	.word	0x00007680
        /*08f8*/ 	.word	0x00000000
        /*08fc*/ 	.word	0x000000f0
        /*0900*/ 	.short	0x010a
        /*0902*/ 	.byte	0xff
	.zero		1


	//   ....[129]....
        /*0904*/ 	.word	0x000076e0
        /*0908*/ 	.word	0x00000004
        /*090c*/ 	.word	0x00000008
        /*0910*/ 	.short	0x010a
        /*0912*/ 	.byte	0xff
	.zero		1


	//   ....[130]....
        /*0914*/ 	.word	0x000077c0
        /*0918*/ 	.word	0x00000002
        /*091c*/ 	.word	0x00000008
        /*0920*/ 	.short	0x010a
        /*0922*/ 	.byte	0xff
	.zero		1


	//   ....[131]....
        /*0924*/ 	.word	0x00007810
        /*0928*/ 	.word	0x00000000
        /*092c*/ 	.word	0x000000e0
        /*0930*/ 	.short	0x010a
        /*0932*/ 	.byte	0xff
	.zero		1


	//   ....[132]....
        /*0934*/ 	.word	0x00007870
        /*0938*/ 	.word	0x00000000
        /*093c*/ 	.word	0x00000120
        /*0940*/ 	.short	0x010a
        /*0942*/ 	.byte	0xff
	.zero		1


	//   ....[133]....
        /*0944*/ 	.word	0x000078d0
        /*0948*/ 	.word	0x00000000
        /*094c*/ 	.word	0x00000000
        /*0950*/ 	.short	0x010a
        /*0952*/ 	.byte	0xff
	.zero		1


	//   ....[134]....
        /*0954*/ 	.word	0x00007930
        /*0958*/ 	.word	0x00000000
        /*095c*/ 	.word	0x00000000
        /*0960*/ 	.short	0x010a
        /*0962*/ 	.byte	0xff
	.zero		1


	//   ....[135]....
        /*0964*/ 	.word	0x00007990
        /*0968*/ 	.word	0x00000000
        /*096c*/ 	.word	0x00000000
        /*0970*/ 	.short	0x010a
        /*0972*/ 	.byte	0xff
	.zero		1


	//   ....[136]....
        /*0974*/ 	.word	0x000079f0
        /*0978*/ 	.word	0x00000000
        /*097c*/ 	.word	0x00000000
        /*0980*/ 	.short	0x010a
        /*0982*/ 	.byte	0xff
	.zero		1


	//   ....[137]....
        /*0984*/ 	.word	0x00007a50
        /*0988*/ 	.word	0x00000000
        /*098c*/ 	.word	0x00000160
        /*0990*/ 	.short	0x010a
        /*0992*/ 	.byte	0xff
	.zero		1


	//   ....[138]....
        /*0994*/ 	.word	0x00007aa0
        /*0998*/ 	.word	0x00000000
        /*099c*/ 	.word	0x000000e0
        /*09a0*/ 	.short	0x010a
        /*09a2*/ 	.byte	0xff
	.zero		1


	//   ....[139]....
        /*09a4*/ 	.word	0x00007b00
        /*09a8*/ 	.word	0x00000000
        /*09ac*/ 	.word	0x000000d8
        /*09b0*/ 	.short	0x010a
        /*09b2*/ 	.byte	0xff
	.zero		1


	//   ....[140]....
        /*09b4*/ 	.word	0x00007b60
        /*09b8*/ 	.word	0x00000000
        /*09bc*/ 	.word	0x000000c0
        /*09c0*/ 	.short	0x010a
        /*09c2*/ 	.byte	0xff
	.zero		1


	//   ....[141]....
        /*09c4*/ 	.word	0x00007bc0
        /*09c8*/ 	.word	0x00000000
        /*09cc*/ 	.word	0x00000000
        /*09d0*/ 	.short	0x010a
        /*09d2*/ 	.byte	0xff
	.zero		1


	//   ....[142]....
        /*09d4*/ 	.word	0x00007c10
        /*09d8*/ 	.word	0x00000000
        /*09dc*/ 	.word	0x000000e0
        /*09e0*/ 	.short	0x010a
        /*09e2*/ 	.byte	0xff
	.zero		1


	//   ....[143]....
        /*09e4*/ 	.word	0x00007c60
        /*09e8*/ 	.word	0x00000003
        /*09ec*/ 	.word	0x000000b0
        /*09f0*/ 	.short	0x010a
        /*09f2*/ 	.byte	0xff
	.zero		1


	//   ....[144]....
        /*09f4*/ 	.word	0x00007cb0
        /*09f8*/ 	.word	0x0000007a
        /*09fc*/ 	.word	0x00000100
        /*0a00*/ 	.short	0x010a
        /*0a02*/ 	.byte	0xff
	.zero		1


	//----- nvinfo : EIATTR_NUM_MBARRIERS
	.align		4
.L_47:
        /*0a04*/ 	.byte	0x03, 0x38
        /*0a06*/ 	.short	0x002d


	//----- nvinfo : EIATTR_EXIT_INSTR_OFFSETS
	.align		4
        /*0a08*/ 	.byte	0x04, 0x1c
        /*0a0a*/ 	.short	(.L_49 - .L_48)


	//   ....[0]....
.L_48:
        /*0a0c*/ 	.word	0x00002cf0


	//   ....[1]....
        /*0a10*/ 	.word	0x000031f0


	//   ....[2]....
        /*0a14*/ 	.word	0x00003250


	//   ....[3]....
        /*0a18*/ 	.word	0x000045d0


	//   ....[4]....
        /*0a1c*/ 	.word	0x00005220


	//   ....[5]....
        /*0a20*/ 	.word	0x00005260


	//   ....[6]....
        /*0a24*/ 	.word	0x00006f60


	//   ....[7]....
        /*0a28*/ 	.word	0x00006fe0


	//   ....[8]....
        /*0a2c*/ 	.word	0x00007010


	//   ....[9]....
        /*0a30*/ 	.word	0x00007040


	//----- nvinfo : EIATTR_MAX_THREADS
	.align		4
.L_49:
        /*0a34*/ 	.byte	0x04, 0x05
        /*0a36*/ 	.short	(.L_51 - .L_50)
.L_50:
        /*0a38*/ 	.word	0x00000100
        /*0a3c*/ 	.word	0x00000001
        /*0a40*/ 	.word	0x00000001


	//----- nvinfo : EIATTR_CRS_STACK_SIZE
	.align		4
.L_51:
        /*0a44*/ 	.byte	0x04, 0x1e
        /*0a46*/ 	.short	(.L_53 - .L_52)
.L_52:
        /*0a48*/ 	.word	0x00000000


	//----- nvinfo : EIATTR_CBANK_PARAM_SIZE
	.align		4
.L_53:
        /*0a4c*/ 	.byte	0x03, 0x19
        /*0a4e*/ 	.short	0x0800


	//----- nvinfo : EIATTR_PARAM_CBANK
	.align		4
        /*0a50*/ 	.byte	0x04, 0x0a
        /*0a52*/ 	.short	(.L_55 - .L_54)
	.align		4
.L_54:
        /*0a54*/ 	.word	index@(.nv.constant0._ZN7cutlass13device_kernelINS_4gemm6kernel13GemmUniversalIN4cute5tupleIJiiiiEEENS1_10collective13CollectiveMmaINS1_35MainloopSm100TmaUmmaWarpSpecializedILi11ELi2ELi4ENS5_IJNS4_1CILi2EEENSA_ILi1EEESC_EEEEENS5_IJNSA_ILi256EEENSA_ILi32EEENSA_ILi64EEEEEENS_6half_tENS5_IJlSC_lEEESJ_SK_NS4_8TiledMMAINS4_8MMA_AtomIJNS4_26SM100_MMA_F16BF16_2x1SM_SSISJ_SJ_fLi256ELi32ELNS4_4UMMA5MajorE0ELSP_0ELNSO_7ScaleInE0ELSQ_0EEEEEENS4_6LayoutINS5_IJSC_SC_SC_EEENS5_IJNSA_ILi0EEESV_SV_EEEEENS5_IJNS4_10UnderscoreESY_SY_EEEEENS4_18SM100_TMA_2SM_LOADENS4_14ComposedLayoutINS4_7SwizzleILi3ELi4ELi3EEENS4_18smem_ptr_flag_bitsILi16EEENST_INS5_IJNSA_ILi8EEESH_EEENS5_IJSH_SC_EEEEEEEvNS4_8identityES11_S1B_vS1C_EENS_8epilogue10collective18CollectiveEpilogueINS1E_23Sm100TmaWarpSpecializedILi2ELi1ELi32ELb1ELb0EEEJNS5_IJNSA_ILi128EEESG_SH_EEENS5_IJNST_IS1J_SC_EENST_ISG_SC_EEEEESJ_SK_SJ_SK_NS1E_6fusion15FusionCallbacksIS1I_NS1O_17LinearCombinationISJ_fSJ_fLNS_15FloatRoundStyleE2EEES1K_S1N_JEEENS4_5SM1004TMEM4LOAD26SM100_TMEM_LOAD_32dp32b32xENS4_13SM90_TMA_LOADENS12_INS13_ILi2ELi4ELi3EEES16_NST_INS5_IJS17_SG_EEENS5_IJSG_SC_EEEEEEENS4_39AutoVectorizingCopyWithAssumedAlignmentILi128EEENS4_14SM90_TMA_STOREES23_S25_S25_EEEvvEEEEvNT_6ParamsE)
        /*0a58*/ 	.short	0x0380
        /*0a5a*/ 	.short	0x0800


	//----- nvinfo : EIATTR_SW_WAR
	.align		4
.L_55:
        /*0a5c*/ 	.byte	0x04, 0x36
        /*0a5e*/ 	.short	(.L_57 - .L_56)
.L_56:
        /*0a60*/ 	.word	0x00000008
.L_57:


//--------------------- .nv.callgraph             --------------------------
	.section	.nv.callgraph,"",@"SHT_CUDA_CALLGRAPH"
	.align	4
	.sectionentsize	8
	.align		4
        /*0000*/ 	.word	0x00000000
	.align		4
        /*0004*/ 	.word	0xffffffff
	.align		4
        /*0008*/ 	.word	index@(_ZN7cutlass13device_kernelINS_4gemm6kernel13GemmUniversalIN4cute5tupleIJiiiiEEENS1_10collective13CollectiveMmaINS1_35MainloopSm100TmaUmmaWarpSpecializedILi11ELi2ELi4ENS5_IJNS4_1CILi2EEENSA_ILi1EEESC_EEEEENS5_IJNSA_ILi256EEENSA_ILi32EEENSA_ILi64EEEEEENS_6half_tENS5_IJlSC_lEEESJ_SK_NS4_8TiledMMAINS4_8MMA_AtomIJNS4_26SM100_MMA_F16BF16_2x1SM_SSISJ_SJ_fLi256ELi32ELNS4_4UMMA5MajorE0ELSP_0ELNSO_7ScaleInE0ELSQ_0EEEEEENS4_6LayoutINS5_IJSC_SC_SC_EEENS5_IJNSA_ILi0EEESV_SV_EEEEENS5_IJNS4_10UnderscoreESY_SY_EEEEENS4_18SM100_TMA_2SM_LOADENS4_14ComposedLayoutINS4_7SwizzleILi3ELi4ELi3EEENS4_18smem_ptr_flag_bitsILi16EEENST_INS5_IJNSA_ILi8EEESH_EEENS5_IJSH_SC_EEEEEEEvNS4_8identityES11_S1B_vS1C_EENS_8epilogue10collective18CollectiveEpilogueINS1E_23Sm100TmaWarpSpecializedILi2ELi1ELi32ELb1ELb0EEEJNS5_IJNSA_ILi128EEESG_SH_EEENS5_IJNST_IS1J_SC_EENST_ISG_SC_EEEEESJ_SK_SJ_SK_NS1E_6fusion15FusionCallbacksIS1I_NS1O_17LinearCombinationISJ_fSJ_fLNS_15FloatRoundStyleE2EEES1K_S1N_JEEENS4_5SM1004TMEM4LOAD26SM100_TMEM_LOAD_32dp32b32xENS4_13SM90_TMA_LOADENS12_INS13_ILi2ELi4ELi3EEES16_NST_INS5_IJS17_SG_EEENS5_IJSG_SC_EEEEEEENS4_39AutoVectorizingCopyWithAssumedAlignmentILi128EEENS4_14SM90_TMA_STOREES23_S25_S25_EEEvvEEEEvNT_6ParamsE)
	.align		4
        /*000c*/ 	.word	index@(__assertfail)
	.align		4
        /*0010*/ 	.word	0x00000000
	.align		4
        /*0014*/ 	.word	0xfffffffe
	.align		4
        /*0018*/ 	.word	0x00000000
	.align		4
        /*001c*/ 	.word	0xfffffffd
	.align		4
        /*0020*/ 	.word	0x00000000
	.align		4
        /*0024*/ 	.word	0xfffffffc


//--------------------- .nv.constant4             --------------------------
	.section	.nv.constant4,"a",@progbits
	.align	8
	.align		8
.nv.constant4:
        /*0000*/ 	.dword	__assertfail
	.align		8
        /*0008*/ 	.dword	__unnamed_1
	.align		8
        /*0010*/ 	.dword	__unnamed_2
	.align		8
        /*0018*/ 	.dword	_ZN40_INTERNAL_ee0276f5_4_k_cu_e5458cf0_106354cuda3std3__45__cpo5beginE
	.align		8
        /*0020*/ 	.dword	_ZN40_INTERNAL_ee0276f5_4_k_cu_e5458cf0_106354cuda3std3__45__cpo3endE
	.align		8
        /*0028*/ 	.dword	_ZN40_INTERNAL_ee0276f5_4_k_cu_e5458cf0_106354cuda3std3__45__cpo6cbeginE
	.align		8
        /*0030*/ 	.dword	_ZN40_INTERNAL_ee0276f5_4_k_cu_e5458cf0_106354cuda3std3__45__cpo4cendE
	.align		8
        /*0038*/ 	.dword	_ZN40_INTERNAL_ee0276f5_4_k_cu_e5458cf0_106354cuda3std3__442_GLOBAL__N__ee0276f5_4_k_cu_e5458cf0_106356ignoreE
	.align		8
        /*0040*/ 	.dword	_ZN40_INTERNAL_ee0276f5_4_k_cu_e5458cf0_106354cuda3std3__419piecewise_constructE
	.align		8
        /*0048*/ 	.dword	_ZN40_INTERNAL_ee0276f5_4_k_cu_e5458cf0_106354cuda3std3__48in_placeE
	.align		8
        /*0050*/ 	.dword	_ZN40_INTERNAL_ee0276f5_4_k_cu_e5458cf0_106354cuda3std6ranges3__45__cpo4swapE
	.align		8
        /*0058*/ 	.dword	_ZN40_INTERNAL_ee0276f5_4_k_cu_e5458cf0_106354cuda3std6ranges3__45__cpo9iter_moveE
	.align		8
        /*0060*/ 	.dword	_ZN40_INTERNAL_ee0276f5_4_k_cu_e5458cf0_106354cute7productE
	.align		8
        /*0068*/ 	.dword	_ZN40_INTERNAL_ee0276f5_4_k_cu_e5458cf0_106354cute1_E
	.align		8
        /*0070*/ 	.dword	$str$25
	.align		8
        /*0078*/ 	.dword	$str$26
	.align		8
        /*0080*/ 	.dword	$str$27
	.align		8
        /*0088*/ 	.dword	$str$28


//--------------------- .text._ZN7cutlass13device_kernelINS_4gemm6kernel13GemmUniversalIN4cute5tupleIJiiiiEEENS1_10collective13CollectiveMmaINS1_35MainloopSm100TmaUmmaWarpSpecializedILi11ELi2ELi4ENS5_IJNS4_1CILi2EEENSA_ILi1EEESC_EEEEENS5_IJNSA_ILi256EEENSA_ILi32EEENSA_ILi64EEEEEENS_6half_tENS5_IJlSC_lEEESJ_SK_NS4_8TiledMMAINS4_8MMA_AtomIJNS4_26SM100_MMA_F16BF16_2x1SM_SSISJ_SJ_fLi256ELi32ELNS4_4UMMA5MajorE0ELSP_0ELNSO_7ScaleInE0ELSQ_0EEEEEENS4_6LayoutINS5_IJSC_SC_SC_EEENS5_IJNSA_ILi0EEESV_SV_EEEEENS5_IJNS4_10UnderscoreESY_SY_EEEEENS4_18SM100_TMA_2SM_LOADENS4_14ComposedLayoutINS4_7SwizzleILi3ELi4ELi3EEENS4_18smem_ptr_flag_bitsILi16EEENST_INS5_IJNSA_ILi8EEESH_EEENS5_IJSH_SC_EEEEEEEvNS4_8identityES11_S1B_vS1C_EENS_8epilogue10collective18CollectiveEpilogueINS1E_23Sm100TmaWarpSpecializedILi2ELi1ELi32ELb1ELb0EEEJNS5_IJNSA_ILi128EEESG_SH_EEENS5_IJNST_IS1J_SC_EENST_ISG_SC_EEEEESJ_SK_SJ_SK_NS1E_6fusion15FusionCallbacksIS1I_NS1O_17LinearCombinationISJ_fSJ_fLNS_15FloatRoundStyleE2EEES1K_S1N_JEEENS4_5SM1004TMEM4LOAD26SM100_TMEM_LOAD_32dp32b32xENS4_13SM90_TMA_LOADENS12_INS13_ILi2ELi4ELi3EEES16_NST_INS5_IJS17_SG_EEENS5_IJSG_SC_EEEEEEENS4_39AutoVectorizingCopyWithAssumedAlignmentILi128EEENS4_14SM90_TMA_STOREES23_S25_S25_EEEvvEEEEvNT_6ParamsE --------------------------
	.section	.text._ZN7cutlass13device_kernelINS_4gemm6kernel13GemmUniversalIN4cute5tupleIJiiiiEEENS1_10collective13CollectiveMmaINS1_35MainloopSm100TmaUmmaWarpSpecializedILi11ELi2ELi4ENS5_IJNS4_1CILi2EEENSA_ILi1EEESC_EEEEENS5_IJNSA_ILi256EEENSA_ILi32EEENSA_ILi64EEEEEENS_6half_tENS5_IJlSC_lEEESJ_SK_NS4_8TiledMMAINS4_8MMA_AtomIJNS4_26SM100_MMA_F16BF16_2x1SM_SSISJ_SJ_fLi256ELi32ELNS4_4UMMA5MajorE0ELSP_0ELNSO_7ScaleInE0ELSQ_0EEEEEENS4_6LayoutINS5_IJSC_SC_SC_EEENS5_IJNSA_ILi0EEESV_SV_EEEEENS5_IJNS4_10UnderscoreESY_SY_EEEEENS4_18SM100_TMA_2SM_LOADENS4_14ComposedLayoutINS4_7SwizzleILi3ELi4ELi3EEENS4_18smem_ptr_flag_bitsILi16EEENST_INS5_IJNSA_ILi8EEESH_EEENS5_IJSH_SC_EEEEEEEvNS4_8identityES11_S1B_vS1C_EENS_8epilogue10collective18CollectiveEpilogueINS1E_23Sm100TmaWarpSpecializedILi2ELi1ELi32ELb1ELb0EEEJNS5_IJNSA_ILi128EEESG_SH_EEENS5_IJNST_IS1J_SC_EENST_ISG_SC_EEEEESJ_SK_SJ_SK_NS1E_6fusion15FusionCallbacksIS1I_NS1O_17LinearCombinationISJ_fSJ_fLNS_15FloatRoundStyleE2EEES1K_S1N_JEEENS4_5SM1004TMEM4LOAD26SM100_TMEM_LOAD_32dp32b32xENS4_13SM90_TMA_LOADENS12_INS13_ILi2ELi4ELi3EEES16_NST_INS5_IJS17_SG_EEENS5_IJSG_SC_EEEEEEENS4_39AutoVectorizingCopyWithAssumedAlignmentILi128EEENS4_14SM90_TMA_STOREES23_S25_S25_EEEvvEEEEvNT_6ParamsE,"ax",@progbits
	.align	128
.text._ZN7cutlass13device_kernelINS_4gemm6kernel13GemmUniversalIN4cute5tupleIJiiiiEEENS1_10collective13CollectiveMmaINS1_35MainloopSm100TmaUmmaWarpSpecializedILi11ELi2ELi4ENS5_IJNS4_1CILi2EEENSA_ILi1EEESC_EEEEENS5_IJNSA_ILi256EEENSA_ILi32EEENSA_ILi64EEEEEENS_6half_tENS5_IJlSC_lEEESJ_SK_NS4_8TiledMMAINS4_8MMA_AtomIJNS4_26SM100_MMA_F16BF16_2x1SM_SSISJ_SJ_fLi256ELi32ELNS4_4UMMA5MajorE0ELSP_0ELNSO_7ScaleInE0ELSQ_0EEEEEENS4_6LayoutINS5_IJSC_SC_SC_EEENS5_IJNSA_ILi0EEESV_SV_EEEEENS5_IJNS4_10UnderscoreESY_SY_EEEEENS4_18SM100_TMA_2SM_LOADENS4_14ComposedLayoutINS4_7SwizzleILi3ELi4ELi3EEENS4_18smem_ptr_flag_bitsILi16EEENST_INS5_IJNSA_ILi8EEESH_EEENS5_IJSH_SC_EEEEEEEvNS4_8identityES11_S1B_vS1C_EENS_8epilogue10collective18CollectiveEpilogueINS1E_23Sm100TmaWarpSpecializedILi2ELi1ELi32ELb1ELb0EEEJNS5_IJNSA_ILi128EEESG_SH_EEENS5_IJNST_IS1J_SC_EENST_ISG_SC_EEEEESJ_SK_SJ_SK_NS1E_6fusion15FusionCallbacksIS1I_NS1O_17LinearCombinationISJ_fSJ_fLNS_15FloatRoundStyleE2EEES1K_S1N_JEEENS4_5SM1004TMEM4LOAD26SM100_TMEM_LOAD_32dp32b32xENS4_13SM90_TMA_LOADENS12_INS13_ILi2ELi4ELi3EEES16_NST_INS5_IJS17_SG_EEENS5_IJSG_SC_EEEEEEENS4_39AutoVectorizingCopyWithAssumedAlignmentILi128EEENS4_14SM90_TMA_STOREES23_S25_S25_EEEvvEEEEvNT_6ParamsE:
        .type           _ZN7cutlass13device_kernelINS_4gemm6kernel13GemmUniversalIN4cute5tupleIJiiiiEEENS1_10collective13CollectiveMmaINS1_35MainloopSm100TmaUmmaWarpSpecializedILi11ELi2ELi4ENS5_IJNS4_1CILi2EEENSA_ILi1EEESC_EEEEENS5_IJNSA_ILi256EEENSA_ILi32EEENSA_ILi64EEEEEENS_6half_tENS5_IJlSC_lEEESJ_SK_NS4_8TiledMMAINS4_8MMA_AtomIJNS4_26SM100_MMA_F16BF16_2x1SM_SSISJ_SJ_fLi256ELi32ELNS4_4UMMA5MajorE0ELSP_0ELNSO_7ScaleInE0ELSQ_0EEEEEENS4_6LayoutINS5_IJSC_SC_SC_EEENS5_IJNSA_ILi0EEESV_SV_EEEEENS5_IJNS4_10UnderscoreESY_SY_EEEEENS4_18SM100_TMA_2SM_LOADENS4_14ComposedLayoutINS4_7SwizzleILi3ELi4ELi3EEENS4_18smem_ptr_flag_bitsILi16EEENST_INS5_IJNSA_ILi8EEESH_EEENS5_IJSH_SC_EEEEEEEvNS4_8identityES11_S1B_vS1C_EENS_8epilogue10collective18CollectiveEpilogueINS1E_23Sm100TmaWarpSpecializedILi2ELi1ELi32ELb1ELb0EEEJNS5_IJNSA_ILi128EEESG_SH_EEENS5_IJNST_IS1J_SC_EENST_ISG_SC_EEEEESJ_SK_SJ_SK_NS1E_6fusion15FusionCallbacksIS1I_NS1O_17LinearCombinationISJ_fSJ_fLNS_15FloatRoundStyleE2EEES1K_S1N_JEEENS4_5SM1004TMEM4LOAD26SM100_TMEM_LOAD_32dp32b32xENS4_13SM90_TMA_LOADENS12_INS13_ILi2ELi4ELi3EEES16_NST_INS5_IJS17_SG_EEENS5_IJSG_SC_EEEEEEENS4_39AutoVectorizingCopyWithAssumedAlignmentILi128EEENS4_14SM90_TMA_STOREES23_S25_S25_EEEvvEEEEvNT_6ParamsE,@function
        .size           _ZN7cutlass13device_kernelINS_4gemm6kernel13GemmUniversalIN4cute5tupleIJiiiiEEENS1_10collective13CollectiveMmaINS1_35MainloopSm100TmaUmmaWarpSpecializedILi11ELi2ELi4ENS5_IJNS4_1CILi2EEENSA_ILi1EEESC_EEEEENS5_IJNSA_ILi256EEENSA_ILi32EEENSA_ILi64EEEEEENS_6half_tENS5_IJlSC_lEEESJ_SK_NS4_8TiledMMAINS4_8MMA_AtomIJNS4_26SM100_MMA_F16BF16_2x1SM_SSISJ_SJ_fLi256ELi32ELNS4_4UMMA5MajorE0ELSP_0ELNSO_7ScaleInE0ELSQ_0EEEEEENS4_6LayoutINS5_IJSC_SC_SC_EEENS5_IJNSA_ILi0EEESV_SV_EEEEENS5_IJNS4_10UnderscoreESY_SY_EEEEENS4_18SM100_TMA_2SM_LOADENS4_14ComposedLayoutINS4_7SwizzleILi3ELi4ELi3EEENS4_18smem_ptr_flag_bitsILi16EEENST_INS5_IJNSA_ILi8EEESH_EEENS5_IJSH_SC_EEEEEEEvNS4_8identityES11_S1B_vS1C_EENS_8epilogue10collective18CollectiveEpilogueINS1E_23Sm100TmaWarpSpecializedILi2ELi1ELi32ELb1ELb0EEEJNS5_IJNSA_ILi128EEESG_SH_EEENS5_IJNST_IS1J_SC_EENST_ISG_SC_EEEEESJ_SK_SJ_SK_NS1E_6fusion15FusionCallbacksIS1I_NS1O_17LinearCombinationISJ_fSJ_fLNS_15FloatRoundStyleE2EEES1K_S1N_JEEENS4_5SM1004TMEM4LOAD26SM100_TMEM_LOAD_32dp32b32xENS4_13SM90_TMA_LOADENS12_INS13_ILi2ELi4ELi3EEES16_NST_INS5_IJS17_SG_EEENS5_IJSG_SC_EEEEEEENS4_39AutoVectorizingCopyWithAssumedAlignmentILi128EEENS4_14SM90_TMA_STOREES23_S25_S25_EEEvvEEEEvNT_6ParamsE,(.L_x_180 - _ZN7cutlass13device_kernelINS_4gemm6kernel13GemmUniversalIN4cute5tupleIJiiiiEEENS1_10collective13CollectiveMmaINS1_35MainloopSm100TmaUmmaWarpSpecializedILi11ELi2ELi4ENS5_IJNS4_1CILi2EEENSA_ILi1EEESC_EEEEENS5_IJNSA_ILi256EEENSA_ILi32EEENSA_ILi64EEEEEENS_6half_tENS5_IJlSC_lEEESJ_SK_NS4_8TiledMMAINS4_8MMA_AtomIJNS4_26SM100_MMA_F16BF16_2x1SM_SSISJ_SJ_fLi256ELi32ELNS4_4UMMA5MajorE0ELSP_0ELNSO_7ScaleInE0ELSQ_0EEEEEENS4_6LayoutINS5_IJSC_SC_SC_EEENS5_IJNSA_ILi0EEESV_SV_EEEEENS5_IJNS4_10UnderscoreESY_SY_EEEEENS4_18SM100_TMA_2SM_LOADENS4_14ComposedLayoutINS4_7SwizzleILi3ELi4ELi3EEENS4_18smem_ptr_flag_bitsILi16EEENST_INS5_IJNSA_ILi8EEESH_EEENS5_IJSH_SC_EEEEEEEvNS4_8identityES11_S1B_vS1C_EENS_8epilogue10collective18CollectiveEpilogueINS1E_23Sm100TmaWarpSpecializedILi2ELi1ELi32ELb1ELb0EEEJNS5_IJNSA_ILi128EEESG_SH_EEENS5_IJNST_IS1J_SC_EENST_ISG_SC_EEEEESJ_SK_SJ_SK_NS1E_6fusion15FusionCallbacksIS1I_NS1O_17LinearCombinationISJ_fSJ_fLNS_15FloatRoundStyleE2EEES1K_S1N_JEEENS4_5SM1004TMEM4LOAD26SM100_TMEM_LOAD_32dp32b32xENS4_13SM90_TMA_LOADENS12_INS13_ILi2ELi4ELi3EEES16_NST_INS5_IJS17_SG_EEENS5_IJSG_SC_EEEEEEENS4_39AutoVectorizingCopyWithAssumedAlignmentILi128EEENS4_14SM90_TMA_STOREES23_S25_S25_EEEvvEEEEvNT_6ParamsE)
        .other          _ZN7cutlass13device_kernelINS_4gemm6kernel13GemmUniversalIN4cute5tupleIJiiiiEEENS1_10collective13CollectiveMmaINS1_35MainloopSm100TmaUmmaWarpSpecializedILi11ELi2ELi4ENS5_IJNS4_1CILi2EEENSA_ILi1EEESC_EEEEENS5_IJNSA_ILi256EEENSA_ILi32EEENSA_ILi64EEEEEENS_6half_tENS5_IJlSC_lEEESJ_SK_NS4_8TiledMMAINS4_8MMA_AtomIJNS4_26SM100_MMA_F16BF16_2x1SM_SSISJ_SJ_fLi256ELi32ELNS4_4UMMA5MajorE0ELSP_0ELNSO_7ScaleInE0ELSQ_0EEEEEENS4_6LayoutINS5_IJSC_SC_SC_EEENS5_IJNSA_ILi0EEESV_SV_EEEEENS5_IJNS4_10UnderscoreESY_SY_EEEEENS4_18SM100_TMA_2SM_LOADENS4_14ComposedLayoutINS4_7SwizzleILi3ELi4ELi3EEENS4_18smem_ptr_flag_bitsILi16EEENST_INS5_IJNSA_ILi8EEESH_EEENS5_IJSH_SC_EEEEEEEvNS4_8identityES11_S1B_vS1C_EENS_8epilogue10collective18CollectiveEpilogueINS1E_23Sm100TmaWarpSpecializedILi2ELi1ELi32ELb1ELb0EEEJNS5_IJNSA_ILi128EEESG_SH_EEENS5_IJNST_IS1J_SC_EENST_ISG_SC_EEEEESJ_SK_SJ_SK_NS1E_6fusion15FusionCallbacksIS1I_NS1O_17LinearCombinationISJ_fSJ_fLNS_15FloatRoundStyleE2EEES1K_S1N_JEEENS4_5SM1004TMEM4LOAD26SM100_TMEM_LOAD_32dp32b32xENS4_13SM90_TMA_LOADENS12_INS13_ILi2ELi4ELi3EEES16_NST_INS5_IJS17_SG_EEENS5_IJSG_SC_EEEEEEENS4_39AutoVectorizingCopyWithAssumedAlignmentILi128EEENS4_14SM90_TMA_STOREES23_S25_S25_EEEvvEEEEvNT_6ParamsE,@"STO_CUDA_ENTRY STV_DEFAULT"
_ZN7cutlass13device_kernelINS_4gemm6kernel13GemmUniversalIN4cute5tupleIJiiiiEEENS1_10collective13CollectiveMmaINS1_35MainloopSm100TmaUmmaWarpSpecializedILi11ELi2ELi4ENS5_IJNS4_1CILi2EEENSA_ILi1EEESC_EEEEENS5_IJNSA_ILi256EEENSA_ILi32EEENSA_ILi64EEEEEENS_6half_tENS5_IJlSC_lEEESJ_SK_NS4_8TiledMMAINS4_8MMA_AtomIJNS4_26SM100_MMA_F16BF16_2x1SM_SSISJ_SJ_fLi256ELi32ELNS4_4UMMA5MajorE0ELSP_0ELNSO_7ScaleInE0ELSQ_0EEEEEENS4_6LayoutINS5_IJSC_SC_SC_EEENS5_IJNSA_ILi0EEESV_SV_EEEEENS5_IJNS4_10UnderscoreESY_SY_EEEEENS4_18SM100_TMA_2SM_LOADENS4_14ComposedLayoutINS4_7SwizzleILi3ELi4ELi3EEENS4_18smem_ptr_flag_bitsILi16EEENST_INS5_IJNSA_ILi8EEESH_EEENS5_IJSH_SC_EEEEEEEvNS4_8identityES11_S1B_vS1C_EENS_8epilogue10collective18CollectiveEpilogueINS1E_23Sm100TmaWarpSpecializedILi2ELi1ELi32ELb1ELb0EEEJNS5_IJNSA_ILi128EEESG_SH_EEENS5_IJNST_IS1J_SC_EENST_ISG_SC_EEEEESJ_SK_SJ_SK_NS1E_6fusion15FusionCallbacksIS1I_NS1O_17LinearCombinationISJ_fSJ_fLNS_15FloatRoundStyleE2EEES1K_S1N_JEEENS4_5SM1004TMEM4LOAD26SM100_TMEM_LOAD_32dp32b32xENS4_13SM90_TMA_LOADENS12_INS13_ILi2ELi4ELi3EEES16_NST_INS5_IJS17_SG_EEENS5_IJSG_SC_EEEEEEENS4_39AutoVectorizingCopyWithAssumedAlignmentILi128EEENS4_14SM90_TMA_STOREES23_S25_S25_EEEvvEEEEvNT_6ParamsE:
[----:B------:R-:W1:Y:S01]  /*0000*/  LDC R1, c[0x0][0x37c] ;  /* 0x0000df00ff017b82 */ /* 0x000e620000000800 */
[----:B------:R-:W2:Y:S01]  /*0010*/  S2R R112, SR_TID.X ;  /* 0x0000000000707919 */ /* 0x000ea20000002100 */
[----:B------:R-:W3:Y:S06]  /*0020*/  LDCU.64 UR6, c[0x0][0x890] ;  /* 0x00011200ff0677ac */ /* 0x000eec0008000a00 */
[----:B------:R-:W4:Y:S01]  /*0030*/  S2UR UR37, SR_CgaCtaId ;  /* 0x00000000002579c3 */ /* 0x000f220000008800 */
[----:B------:R-:W-:Y:S02]  /*0040*/  PRMT R98, RZ, 0x7610, R98 ;  /* 0x00007610ff627816 */ /* 0x000fe40000000062 */
[----:B------:R-:W-:Y:S01]  /*0050*/  ELECT P1, URZ, PT ;  /* 0x0000000000ff782f */ /* 0x000fe20003820000 */
[----:B------:R-:W1:Y:S01]  /*0060*/  LDCU.64 UR40, c[0x0][0x358] ;  /* 0x00006b00ff2877ac */ /* 0x000e620008000a00 */
[----:B---3--:R-:W-:-:S04]  /*0070*/  UISETP.NE.U32.AND UP0, UPT, UR6, URZ, UPT ;  /* 0x000000ff0600728c */ /* 0x008fc8000bf05070 */
[----:B------:R-:W-:Y:S02]  /*0080*/  UISETP.NE.AND.EX UP0, UPT, UR7, URZ, UPT, UP0 ;  /* 0x000000ff0700728c */ /* 0x000fe4000bf05300 */
[----:B----4-:R-:W-:Y:S02]  /*0090*/  ULOP3.LUT UR5, UR37, 0x1, URZ, 0xc0, !UPT ;  /* 0x0000000125057892 */ /* 0x010fe4000f8ec0ff */
[----:B------:R-:W-:Y:S01]  /*00a0*/  ULOP3.LUT UR4, UR37, 0x1, URZ, 0x3c, !UPT ;  /* 0x0000000125047892 */ /* 0x000fe2000f8e3cff */
[----:B--2---:R-:W-:-:S05]  /*00b0*/  SHF.R.U32.HI R99, RZ, 0x5, R112 ;  /* 0x00000005ff637819 */ /* 0x004fca0000011670 */
[----:B------:R-:W2:Y:S02]  /*00c0*/  SHFL.IDX PT, R0, R99, RZ, 0x1f ;  /* 0x00001fff63007589 */ /* 0x000ea400000e0000 */
[----:B--2---:R-:W-:Y:S01]  /*00d0*/  R2UR UR10, R0 ;  /* 0x00000000000a72ca */ /* 0x004fe200000e0000 */
[----:B-1----:R-:W-:-:S14]  /*00e0*/  BRA.U UP0, `(.L_x_0) ;  /* 0x00000001002c7547 */ /* 0x002fdc000b800000 */
[----:B------:R-:W1:Y:S02]  /*00f0*/  LDCU.64 UR8, c[0x0][0x888] ;  /* 0x00011100ff0877ac */ /* 0x000e640008000a00 */
[----:B-1----:R-:W-:-:S04]  /*0100*/  UISETP.NE.U32.AND UP0, UPT, UR8, URZ, UPT ;  /* 0x000000ff0800728c */ /* 0x002fc8000bf05070 */
[----:B------:R-:W-:-:S09]  /*0110*/  UISETP.NE.AND.EX UP0, UPT, UR9, URZ, UPT, UP0 ;  /* 0x000000ff0900728c */ /* 0x000fd2000bf05300 */
[----:B------:R-:W-:Y:S05]  /*0120*/  BRA.U !UP0, `(.L_x_1) ;  /* 0x0000000108107547 */ /* 0x000fea000b800000 */
[----:B------:R-:W1:Y:S02]  /*0130*/  LDC.64 R48, c[0x0][0x888] ;  /* 0x00022200ff307b82 */ /* 0x000e640000000a00 */
[----:B-1----:R1:W5:Y:S01]  /*0140*/  LDG.E R48, desc[UR40][R48.64] ;  /* 0x0000002830307981 */ /* 0x002362000c1e1900 */
[----:B------:R-:W-:Y:S01]  /*0150*/  HFMA2 R98, -RZ, RZ, 0, 5.9604644775390625e-08 ;  /* 0x00000001ff627431 */ /* 0x000fe200000001ff */
[----:B------:R-:W-:Y:S05]  /*0160*/  BRA `(.L_x_0) ;  /* 0x00000000000c7947 */ /* 0x000fea0003800000 */
.L_x_1:
[----:B------:R-:W1:Y:S01]  /*0170*/  LDCU UR8, c[0x0][0x880] ;  /* 0x00011000ff0877ac */ /* 0x000e620008000800 */
[----:B------:R-:W-:Y:S01]  /*0180*/  HFMA2 R98, -RZ, RZ, 0, 5.9604644775390625e-08 ;  /* 0x00000001ff627431 */ /* 0x000fe200000001ff */
[----:B-1----:R-:W-:-:S07]  /*0190*/  MOV R48, UR8 ;  /* 0x0000000800307c02 */ /* 0x002fce0008000f00 */
.L_x_0:
[----:B------:R-:W2:Y:S02]  /*01a0*/  LDCU.64 UR8, c[0x0][0x8b0] ;  /* 0x00011600ff0877ac */ /* 0x000ea40008000a00 */
[----:B--2---:R-:W-:-:S04]  /*01b0*/  UISETP.NE.U32.AND UP0, UPT, UR8, URZ, UPT ;  /* 0x000000ff0800728c */ /* 0x004fc8000bf05070 */
[----:B------:R-:W-:-:S09]  /*01c0*/  UISETP.NE.AND.EX UP0, UPT, UR9, URZ, UPT, UP0 ;  /* 0x000000ff0900728c */ /* 0x000fd2000bf05300 */
[----:B------:R-:W-:Y:S05]  /*01d0*/  BRA.U UP0, `(.L_x_2) ;  /* 0x0000000100247547 */ /* 0x000fea000b800000 */
[----:B------:R-:W2:Y:S02]  /*01e0*/  LDCU.64 UR8, c[0x0][0x8a8] ;  /* 0x00011500ff0877ac */ /* 0x000ea40008000a00 */
[----:B--2---:R-:W-:-:S04]  /*01f0*/  UISETP.NE.U32.AND UP0, UPT, UR8, URZ, UPT ;  /* 0x000000ff0800728c */ /* 0x004fc8000bf05070 */
[----:B------:R-:W-:-:S09]  /*0200*/  UISETP.NE.AND.EX UP0, UPT, UR9, URZ, UPT, UP0 ;  /* 0x000000ff0900728c */ /* 0x000fd2000bf05300 */
[----:B------:R-:W-:Y:S05]  /*0210*/  BRA.U !UP0, `(.L_x_3) ;  /* 0x00000001080c7547 */ /* 0x000fea000b800000 */
[----:B------:R-:W2:Y:S02]  /*0220*/  LDC.64 R2, c[0x0][0x8a8] ;  /* 0x00022a00ff027b82 */ /* 0x000ea40000000a00 */
[----:B--2---:R2:W5:Y:S01]  /*0230*/  LDG.E R47, desc[UR40][R2.64] ;  /* 0x00000028022f7981 */ /* 0x004562000c1e1900 */
[----:B------:R-:W-:Y:S05]  /*0240*/  BRA `(.L_x_2) ;  /* 0x0000000000087947 */ /* 0x000fea0003800000 */
.L_x_3:
[----:B------:R-:W2:Y:S02]  /*0250*/  LDCU UR8, c[0x0][0x8a0] ;  /* 0x00011400ff0877ac */ /* 0x000ea40008000800 */
[----:B--2---:R-:W-:Y:S02]  /*0260*/  MOV R47, UR8 ;  /* 0x00000008002f7c02 */ /* 0x004fe40008000f00 */
.L_x_2:
[----:B------:R-:W-:Y:S01]  /*0270*/  IMAD.U32 R0, RZ, RZ, UR10 ;  /* 0x0000000aff007e24 */ /* 0x000fe2000f8e00ff */
[----:B------:R-:W-:Y:S04]  /*0280*/  BSSY.RECONVERGENT B0, `(.L_x_4) ;  /* 0x000000c000007945 */ /* 0x000fe80003800200 */
[C---:B------:R-:W-:Y:S02]  /*0290*/  ISETP.NE.OR P2, PT, R0.reuse, 0x1, !P1 ;  /* 0x000000010000780c */ /* 0x040fe40004f45670 */
[----:B------:R-:W-:-:S11]  /*02a0*/  ISETP.NE.OR P0, PT, R0, 0x3, !P1 ;  /* 0x000000030000780c */ /* 0x000fd60004f05670 */
[----:B------:R-:W-:Y:S05]  /*02b0*/  @P2 BRA `(.L_x_5) ;  /* 0x0000000000202947 */ /* 0x000fea0003800000 */
[----:B------:R-:W3:Y:S02]  /*02c0*/  LDCU.64 UR8, c[0x0][0x348] ;  /* 0x00006900ff0877ac */ /* 0x000ee40008000a00 */
[----:B---3--:R-:W-:Y:S02]  /*02d0*/  UIADD3 UR12, UP1, UPT, UR8, 0x80, URZ ;  /* 0x00000080080c7890 */ /* 0x008fe4000ff3e0ff */
[----:B------:R-:W-:Y:S02]  /*02e0*/  UIADD3 UR8, UP0, UPT, UR8, 0x180, URZ ;  /* 0x0000018008087890 */ /* 0x000fe4000ff1e0ff */
[----:B------:R-:W-:Y:S02]  /*02f0*/  UIADD3.X UR13, UPT, UPT, URZ, UR9, URZ, UP1, !UPT ;  /* 0x00000009ff0d7290 */ /* 0x000fe40008ffe4ff */
[----:B------:R-:W-:-:S07]  /*0300*/  UIADD3.X UR9, UPT, UPT, URZ, UR9, URZ, UP0, !UPT ;  /* 0x00000009ff097290 */ /* 0x000fce00087fe4ff */
[----:B------:R3:W-:Y:S02]  /*0310*/  UTMACCTL.PF [UR12] ;  /* 0x000000000c0079b9 */ /* 0x0007e40008040000 */
[----:B------:R3:W-:Y:S02]  /*0320*/  UTMACCTL.PF [UR8] ;  /* 0x00000000080079b9 */ /* 0x0007e40008040000 */
[----:B---3--:R-:W-:Y:S01]  /*0330*/  NOP ;  /* 0x0000000000007918 */ /* 0x008fe20000000000 */
.L_x_5:
[----:B------:R-:W-:Y:S05]  /*0340*/  BSYNC.RECONVERGENT B0 ;  /* 0x0000000000007941 */ /* 0x000fea0003800200 */
.L_x_4:
[----:B------:R-:W-:Y:S04]  /*0350*/  BSSY.RECONVERGENT B0, `(.L_x_6) ;  /* 0x000000a000007945 */ /* 0x000fe80003800200 */
        /* <DEDUP_REMOVED lines=9> */
.L_x_7:
[----:B------:R-:W-:Y:S05]  /*03f0*/  BSYNC.RECONVERGENT B0 ;  /* 0x0000000000007941 */ /* 0x000fea0003800200 */
.L_x_6:
[----:B------:R-:W3:Y:S01]  /*0400*/  LDCU.64 UR8, c[0x0][0x888] ;  /* 0x00011100ff0877ac */ /* 0x000ee20008000a00 */
[----:B------:R-:W-:Y:S02]  /*0410*/  UISETP.EQ.U32.AND UP1, UPT, UR6, URZ, UPT ;  /* 0x000000ff0600728c */ /* 0x000fe4000bf22070 */
[----:B------:R-:W-:Y:S02]  /*0420*/  UPLOP3.LUT UP5, UPT, UPT, UPT, UPT, 0x80, 0x8 ;  /* 0x000000000008789c */ /* 0x000fe40003faf070 */
[----:B---3--:R-:W-:-:S04]  /*0430*/  UISETP.NE.U32.AND UP0, UPT, UR8, URZ, UPT ;  /* 0x000000ff0800728c */ /* 0x008fc8000bf05070 */
[----:B------:R-:W-:-:S04]  /*0440*/  UISETP.NE.AND.EX UP0, UPT, UR9, URZ, UPT, UP0 ;  /* 0x000000ff0900728c */ /* 0x000fc8000bf05300 */
[----:B------:R-:W-:-:S04]  /*0450*/  UISETP.EQ.OR.EX UP2, UPT, UR7, URZ, !UP0, UP1 ;  /* 0x000000ff0700728c */ /* 0x000fc8000c742710 */
[----:B------:R-:W-:-:S05]  /*0460*/  UP2UR UR45, UPR, URZ, 0x4 ;  /* 0x00000004ff2d7883 */ /* 0x000fca0008000000 */
[----:B------:R-:W-:Y:S07]  /*0470*/  BRA.U !UP2, `(.L_x_8) ;  /* 0x000000010a207547 */ /* 0x000fee000b800000 */
[----:B------:R-:W-:Y:S01]  /*0480*/  UISETP.NE.U32.AND UP2, UPT, UR6, URZ, UPT ;  /* 0x000000ff0600728c */ /* 0x000fe2000bf45070 */
[----:B-----5:R-:W-:Y:S01]  /*0490*/  FSETP.NEU.AND P0, PT, R48, RZ, PT ;  /* 0x000000ff3000720b */ /* 0x020fe20003f0d000 */
[----:B------:R-:W-:Y:S02]  /*04a0*/  USEL UR6, URZ, 0xffffffff, UP0 ;  /* 0xffffffffff067887 */ /* 0x000fe40008000000 */
[----:B------:R-:W-:-:S10]  /*04b0*/  UISETP.NE.AND.EX UP2, UPT, UR7, URZ, UPT, UP2 ;  /* 0x000000ff0700728c */ /* 0x000fd4000bf45320 */
[----:B------:R-:W-:Y:S01]  /*04c0*/  VOTEU.ANY UP1, P0 ;  /* 0x0000000000ff7886 */ /* 0x000fe20000020100 */
[----:B------:R-:W-:-:S04]  /*04d0*/  @!UP2 USEL UR6, URZ, 0xffffffff, UP1 ;  /* 0xffffffffff06a887 */ /* 0x000fc80008800000 */
[----:B------:R-:W-:-:S04]  /*04e0*/  ULOP3.LUT UR6, UR6, 0x1, URZ, 0xc0, !UPT ;  /* 0x0000000106067892 */ /* 0x000fc8000f8ec0ff */
[----:B------:R-:W-:-:S11]  /*04f0*/  UISETP.NE.U32.AND UP5, UPT, UR6, 0x1, UPT ;  /* 0x000000010600788c */ /* 0x000fd6000bfa5070 */
.L_x_8:
[----:B------:R-:W3:Y:S01]  /*0500*/  SHFL.IDX PT, R0, R99, RZ, 0x1f ;  /* 0x00001fff63007589 */ /* 0x000ee200000e0000 */
[----:B------:R-:W-:-:S04]  /*0510*/  UISETP.NE.AND UP1, UPT, UR10, 0x2, UPT ;  /* 0x000000020a00788c */ /* 0x000fc8000bf25270 */
[----:B------:R-:W-:Y:S02]  /*0520*/  UISETP.EQ.AND UP2, UPT, UR5, URZ, !UP1 ;  /* 0x000000ff0500728c */ /* 0x000fe4000cf42270 */
[----:B------:R-:W-:-:S04]  /*0530*/  USEL UR7, URZ, 0x1, UP1 ;  /* 0x00000001ff077887 */ /* 0x000fc80008800000 */
[----:B------:R-:W-:Y:S02]  /*0540*/  PLOP3.LUT P5, PT, P1, PT, UP2, 0x80, 0x8 ;  /* 0x000000000008781c */ /* 0x000fe40000faf028 */
[----:B---3--:R-:W-:-:S13]  /*0550*/  ISETP.NE.AND P0, PT, R0, RZ, PT ;  /* 0x000000ff0000720c */ /* 0x008fda0003f05270 */
[----:B------:R-:W-:Y:S05]  /*0560*/  @P0 BRA `(.L_x_9) ;  /* 0x0000000000880947 */ /* 0x000fea0003800000 */
[----:B------:R-:W-:Y:S01]  /*0570*/  ELECT P0, URZ, PT ;  /* 0x0000000000ff782f */ /* 0x000fe20003800000 */
[----:B------:R-:W-:-:S12]  /*0580*/  BSSY.RECONVERGENT B0, `(.L_x_9) ;  /* 0x0000020000007945 */ /* 0x000fd80003800200 */
[----:B------:R-:W-:Y:S05]  /*0590*/  @!P0 BRA `(.L_x_10) ;  /* 0x0000000000788947 */ /* 0x000fea0003800000 */
[----:B------:R-:W-:Y:S01]  /*05a0*/  UMOV UR8, 0x400 ;  /* 0x0000040000087882 */ /* 0x000fe20000000000 */
[----:B------:R-:W-:Y:S01]  /*05b0*/  UMOV UR6, 0x1 ;  /* 0x0000000100067882 */ /* 0x000fe20000000000 */
[----:B------:R-:W-:Y:S02]  /*05c0*/  ULEA UR8, UR37, UR8, 0x18 ;  /* 0x0000000825087291 */ /* 0x000fe4000f8ec0ff */
[----:B------:R-:W-:-:S04]  /*05d0*/  UIADD3 UR12, UPT, UPT, -UR6, 0x100000, URZ ;  /* 0x00100000060c7890 */ /* 0x000fc8000fffe1ff */
[----:B------:R-:W-:Y:S02]  /*05e0*/  USHF.L.U32 UR13, UR12, 0xb, URZ ;  /* 0x0000000b0c0d7899 */ /* 0x000fe400080006ff */
[----:B------:R-:W-:Y:S01]  /*05f0*/  USHF.L.U32 UR12, UR12, 0x1, URZ ;  /* 0x000000010c0c7899 */ /* 0x000fe200080006ff */
[----:B------:R-:W3:Y:S11]  /*0600*/  FENCE.VIEW.ASYNC.S ;  /* 0x00000000000073c6 */ /* 0x000ef60000000000 */
[----:B---3--:R3:W4:Y:S01]  /*0610*/  SYNCS.EXCH.64 URZ, [UR8], UR12 ;  /* 0x0000000c08ff75b2 */ /* 0x0087220008000100 */
[----:B------:R3:W1:Y:S01]  /*0620*/  SYNCS.EXCH.64 URZ, [UR8+0x58], UR12 ;  /* 0x0000580c08ff75b2 */ /* 0x0006620008000100 */
        /* <DEDUP_REMOVED lines=19> */
[----:B------:R3:W1:Y:S02]  /*0760*/  SYNCS.EXCH.64 URZ, [UR8+0xa8], UR12 ;  /* 0x0000a80c08ff75b2 */ /* 0x0006640008000100 */
[----:B---3--:R-:W-:Y:S01]  /*0770*/  NOP ;  /* 0x0000000000007918 */ /* 0x008fe20000000000 */
.L_x_10:
[----:B------:R-:W-:Y:S05]  /*0780*/  BSYNC.RECONVERGENT B0 ;  /* 0x0000000000007941 */ /* 0x000fea0003800200 */
.L_x_9:
[----:B------:R-:W3:Y:S01]  /*0790*/  SHFL.IDX PT, R0, R99, RZ, 0x1f ;  /* 0x00001fff63007589 */ /* 0x000ee200000e0000 */
[----:B------:R-:W-:Y:S01]  /*07a0*/  NOP ;  /* 0x0000000000007918 */ /* 0x000fe20000000000 */
[----:B---3--:R-:W-:-:S13]  /*07b0*/  ISETP.NE.AND P0, PT, R0, 0x1, PT ;  /* 0x000000010000780c */ /* 0x008fda0003f05270 */
[----:B------:R-:W-:Y:S05]  /*07c0*/  @P0 BRA `(.L_x_11) ;  /* 0x0000000000440947 */ /* 0x000fea0003800000 */
[----:B------:R-:W-:Y:S01]  /*07d0*/  UMOV UR9, 0x400 ;  /* 0x0000040000097882 */ /* 0x000fe20000000000 */
[----:B------:R-:W-:Y:S01]  /*07e0*/  UMOV UR8, 0x20 ;  /* 0x0000002000087882 */ /* 0x000fe20000000000 */
[----:B------:R-:W-:Y:S01]  /*07f0*/  UMOV UR6, 0x80 ;  /* 0x0000008000067882 */ /* 0x000fe20000000000 */
[----:B------:R-:W-:Y:S02]  /*0800*/  ULEA UR9, UR37, UR9, 0x18 ;  /* 0x0000000925097291 */ /* 0x000fe4000f8ec0ff */
[----:B------:R-:W-:-:S04]  /*0810*/  UIADD3 UR12, UPT, UPT, -UR8, 0x100000, URZ ;  /* 0x00100000080c7890 */ /* 0x000fc8000fffe1ff */
[----:B------:R-:W-:Y:S02]  /*0820*/  USHF.L.U32 UR13, UR12, 0xb, URZ ;  /* 0x0000000b0c0d7899 */ /* 0x000fe400080006ff */
[----:B------:R-:W-:Y:S02]  /*0830*/  USHF.L.U32 UR12, UR12, 0x1, URZ ;  /* 0x000000010c0c7899 */ /* 0x000fe400080006ff */
[----:B------:R-:W-:-:S04]  /*0840*/  UIADD3 UR14, UPT, UPT, -UR6, 0x100000, URZ ;  /* 0x00100000060e7890 */ /* 0x000fc8000fffe1ff */
[----:B------:R-:W-:Y:S02]  /*0850*/  USHF.L.U32 UR15, UR14, 0xb, URZ ;  /* 0x0000000b0e0f7899 */ /* 0x000fe400080006ff */
[----:B------:R-:W-:Y:S01]  /*0860*/  USHF.L.U32 UR14, UR14, 0x1, URZ ;  /* 0x000000010e0e7899 */ /* 0x000fe200080006ff */
[----:B------:R-:W-:Y:S01]  /*0870*/  ELECT P0, URZ, PT ;  /* 0x0000000000ff782f */ /* 0x000fe20003800000 */
[----:B------:R-:W3:Y:S02]  /*0880*/  FENCE.VIEW.ASYNC.S ;  /* 0x00000000000073c6 */ /* 0x000ee40000000000 */
[----:B---3--:R3:W1:Y:S08]  /*0890*/  SYNCS.EXCH.64 URZ, [UR9+0xb0], UR12 ;  /* 0x0000b00c09ff75b2 */ /* 0x0086700008000100 */
[----:B------:R3:W1:Y:S01]  /*08a0*/  SYNCS.EXCH.64 URZ, [UR9+0xc0], UR14 ;  /* 0x0000c00e09ff75b2 */ /* 0x0006620008000100 */
[----:B------:R3:W1:Y:S01]  /*08b0*/  SYNCS.EXCH.64 URZ, [UR9+0xb8], UR12 ;  /* 0x0000b80c09ff75b2 */ /* 0x0006620008000100 */
[----:B------:R3:W1:Y:S01]  /*08c0*/  SYNCS.EXCH.64 URZ, [UR9+0xc8], UR14 ;  /* 0x0000c80e09ff75b2 */ /* 0x0006620008000100 */
[----:B------:R-:W-:Y:S01]  /*08d0*/  NOP ;  /* 0x0000000000007918 */ /* 0x000fe20000000000 */
.L_x_11:
[----:B------:R-:W2:Y:S01]  /*08e0*/  SHFL.IDX PT, R0, R99, RZ, 0x1f ;  /* 0x00001fff63007589 */ /* 0x000ea200000e0000 */
[----:B------:R-:W-:Y:S01]  /*08f0*/  NOP ;  /* 0x0000000000007918 */ /* 0x000fe20000000000 */
[----:B--2---:R-:W-:-:S13]  /*0900*/  ISETP.NE.AND P0, PT, R0, 0x3, PT ;  /* 0x000000030000780c */ /* 0x004fda0003f05270 */
[----:B------:R-:W-:Y:S05]  /*0910*/  @P0 BRA `(.L_x_12) ;  /* 0x00000000002c0947 */ /* 0x000fea0003800000 */
[----:B------:R-:W-:Y:S01]  /*0920*/  UMOV UR8, 0x400 ;  /* 0x0000040000087882 */ /* 0x000fe20000000000 */
[----:B------:R-:W-:Y:S01]  /*0930*/  UMOV UR6, 0x20 ;  /* 0x0000002000067882 */ /* 0x000fe20000000000 */
[----:B------:R-:W-:Y:S02]  /*0940*/  ULEA UR8, UR37, UR8, 0x18 ;  /* 0x0000000825087291 */ /* 0x000fe4000f8ec0ff */
[----:B---3--:R-:W-:-:S04]  /*0950*/  UIADD3 UR12, UPT, UPT, -UR6, 0x100000, URZ ;  /* 0x00100000060c7890 */ /* 0x008fc8000fffe1ff */
[----:B------:R-:W-:Y:S02]  /*0960*/  USHF.L.U32 UR13, UR12, 0xb, URZ ;  /* 0x0000000b0c0d7899 */ /* 0x000fe400080006ff */
[----:B------:R-:W-:Y:S01]  /*0970*/  USHF.L.U32 UR12, UR12, 0x1, URZ ;  /* 0x000000010c0c7899 */ /* 0x000fe200080006ff */
[----:B------:R-:W-:Y:S01]  /*0980*/  ELECT P0, URZ, PT ;  /* 0x0000000000ff782f */ /* 0x000fe20003800000 */
[----:B------:R-:W2:Y:S10]  /*0990*/  FENCE.VIEW.ASYNC.S ;  /* 0x00000000000073c6 */ /* 0x000eb40000000000 */
[----:B--2---:R2:W3:Y:S01]  /*09a0*/  SYNCS.EXCH.64 URZ, [UR8+0xd0], UR12 ;  /* 0x0000d00c08ff75b2 */ /* 0x0044e20008000100 */
[----:B------:R2:W1:Y:S01]  /*09b0*/  SYNCS.EXCH.64 URZ, [UR8+0xd8], UR12 ;  /* 0x0000d80c08ff75b2 */ /* 0x0004620008000100 */
[----:B------:R-:W-:Y:S01]  /*09c0*/  NOP ;  /* 0x0000000000007918 */ /* 0x000fe20000000000 */
.L_x_12:
[----:B------:R-:W4:Y:S01]  /*09d0*/  SHFL.IDX PT, R0, R99, RZ, 0x1f ;  /* 0x00001fff63007589 */ /* 0x000f2200000e0000 */
[----:B------:R-:W-:Y:S01]  /*09e0*/  NOP ;  /* 0x0000000000007918 */ /* 0x000fe20000000000 */
[----:B----4-:R-:W-:-:S13]  /*09f0*/  ISETP.NE.AND P0, PT, R0, 0x4, PT ;  /* 0x000000040000780c */ /* 0x010fda0003f05270 */
[----:B------:R-:W-:Y:S05]  /*0a00*/  @P0 BRA `(.L_x_13) ;  /* 0x0000000000480947 */ /* 0x000fea0003800000 */
[----:B---3--:R-:W-:Y:S01]  /*0a10*/  UMOV UR9, 0x1e0 ;  /* 0x000001e000097882 */ /* 0x008fe20000000000 */
[----:B--2---:R-:W-:Y:S01]  /*0a20*/  UMOV UR8, 0x400 ;  /* 0x0000040000087882 */ /* 0x004fe20000000000 */
[----:B------:R-:W-:Y:S01]  /*0a30*/  USEL UR9, UR9, 0x1a0, UP5 ;  /* 0x000001a009097887 */ /* 0x000fe2000a800000 */
        /* <DEDUP_REMOVED lines=9> */
[----:B------:R-:W2:Y:S02]  /*0ad0*/  FENCE.VIEW.ASYNC.S ;  /* 0x00000000000073c6 */ /* 0x000ea40000000000 */
[----:B--2---:R4:W2:Y:S08]  /*0ae0*/  SYNCS.EXCH.64 URZ, [UR8+0xe0], UR12 ;  /* 0x0000e00c08ff75b2 */ /* 0x0048b00008000100 */
[----:B------:R4:W3:Y:S01]  /*0af0*/  SYNCS.EXCH.64 URZ, [UR8+0xf0], UR14 ;  /* 0x0000f00e08ff75b2 */ /* 0x0008e20008000100 */
[----:B------:R4:W1:Y:S01]  /*0b00*/  SYNCS.EXCH.64 URZ, [UR8+0xe8], UR12 ;  /* 0x0000e80c08ff75b2 */ /* 0x0008620008000100 */
[----:B------:R4:W1:Y:S02]  /*0b10*/  SYNCS.EXCH.64 URZ, [UR8+0xf8], UR14 ;  /* 0x0000f80e08ff75b2 */ /* 0x0008640008000100 */
[----:B----4-:R-:W-:Y:S01]  /*0b20*/  NOP ;  /* 0x0000000000007918 */ /* 0x010fe20000000000 */
.L_x_13:
[----:B------:R-:W4:Y:S01]  /*0b30*/  SHFL.IDX PT, R0, R99, RZ, 0x1f ;  /* 0x00001fff63007589 */ /* 0x000f2200000e0000 */
[----:B------:R-:W-:Y:S01]  /*0b40*/  NOP ;  /* 0x0000000000007918 */ /* 0x000fe20000000000 */
[----:B----4-:R-:W-:-:S13]  /*0b50*/  ISETP.NE.AND P0, PT, R0, 0x5, PT ;  /* 0x000000050000780c */ /* 0x010fda0003f05270 */
[----:B------:R-:W-:Y:S05]  /*0b60*/  @P0 BRA `(.L_x_14) ;  /* 0x0000000000540947 */ /* 0x000fea0003800000 */
[----:B---3--:R-:W-:Y:S01]  /*0b70*/  UMOV UR9, 0x400 ;  /* 0x0000040000097882 */ /* 0x008fe20000000000 */
[----:B--2---:R-:W-:Y:S01]  /*0b80*/  UMOV UR8, 0x1 ;  /* 0x0000000100087882 */ /* 0x004fe20000000000 */
        /* <DEDUP_REMOVED lines=13> */
[----:B------:R4:W1:Y:S01]  /*0c60*/  SYNCS.EXCH.64 URZ, [UR9+0x128], UR14 ;  /* 0x0001280e09ff75b2 */ /* 0x0008620008000100 */
[----:B------:R4:W1:Y:S01]  /*0c70*/  SYNCS.EXCH.64 URZ, [UR9+0x110], UR12 ;  /* 0x0001100c09ff75b2 */ /* 0x0008620008000100 */
[----:B------:R4:W1:Y:S01]  /*0c80*/  SYNCS.EXCH.64 URZ, [UR9+0x130], UR14 ;  /* 0x0001300e09ff75b2 */ /* 0x0008620008000100 */
[----:B------:R4:W1:Y:S01]  /*0c90*/  SYNCS.EXCH.64 URZ, [UR9+0x118], UR12 ;  /* 0x0001180c09ff75b2 */ /* 0x0008620008000100 */
[----:B------:R4:W1:Y:S02]  /*0ca0*/  SYNCS.EXCH.64 URZ, [UR9+0x138], UR14 ;  /* 0x0001380e09ff75b2 */ /* 0x0008640008000100 */
[----:B----4-:R-:W-:Y:S01]  /*0cb0*/  NOP ;  /* 0x0000000000007918 */ /* 0x010fe20000000000 */
.L_x_14:
[----:B------:R-:W4:Y:S01]  /*0cc0*/  SHFL.IDX PT, R0, R99, RZ, 0x1f ;  /* 0x00001fff63007589 */ /* 0x000f2200000e0000 */
[----:B------:R-:W-:Y:S01]  /*0cd0*/  ISETP.NE.OR P1, PT, RZ, UR10, !P1 ;  /* 0x0000000aff007c0c */ /* 0x000fe2000cf25670 */
[----:B------:R-:W-:Y:S01]  /*0ce0*/  NOP ;  /* 0x0000000000007918 */ /* 0x000fe20000000000 */
[----:B----4-:R-:W-:-:S13]  /*0cf0*/  ISETP.NE.AND P0, PT, R0, 0x3, PT ;  /* 0x000000030000780c */ /* 0x010fda0003f05270 */
[----:B------:R-:W-:Y:S05]  /*0d00*/  @P0 BRA `(.L_x_15) ;  /* 0x0000000000340947 */ /* 0x000fea0003800000 */
[----:B--2---:R-:W-:Y:S01]  /*0d10*/  UMOV UR8, 0x400 ;  /* 0x0000040000087882 */ /* 0x004fe20000000000 */
[----:B------:R-:W-:Y:S01]  /*0d20*/  UMOV UR6, 0x20 ;  /* 0x0000002000067882 */ /* 0x000fe20000000000 */
[----:B------:R-:W-:Y:S02]  /*0d30*/  ULEA UR8, UR37, UR8, 0x18 ;  /* 0x0000000825087291 */ /* 0x000fe4000f8ec0ff */
[----:B---3--:R-:W-:-:S04]  /*0d40*/  UIADD3 UR12, UPT, UPT, -UR6, 0x100000, URZ ;  /* 0x00100000060c7890 */ /* 0x008fc8000fffe1ff */
[----:B------:R-:W-:Y:S02]  /*0d50*/  USHF.L.U32 UR13, UR12, 0xb, URZ ;  /* 0x0000000b0c0d7899 */ /* 0x000fe400080006ff */
[----:B------:R-:W-:Y:S01]  /*0d60*/  USHF.L.U32 UR12, UR12, 0x1, URZ ;  /* 0x000000010c0c7899 */ /* 0x000fe200080006ff */
[----:B------:R-:W-:Y:S01]  /*0d70*/  ELECT P0, URZ, PT ;  /* 0x0000000000ff782f */ /* 0x000fe20003800000 */
[----:B------:R-:W2:Y:S10]  /*0d80*/  FENCE.VIEW.ASYNC.S ;  /* 0x00000000000073c6 */ /* 0x000eb40000000000 */
[----:B--2---:R4:W2:Y:S01]  /*0d90*/  SYNCS.EXCH.64 URZ, [UR8+0x140], UR12 ;  /* 0x0001400c08ff75b2 */ /* 0x0048a20008000100 */
[----:B------:R4:W3:Y:S01]  /*0da0*/  SYNCS.EXCH.64 URZ, [UR8+0x150], UR12 ;  /* 0x0001500c08ff75b2 */ /* 0x0008e20008000100 */
[----:B------:R4:W1:Y:S01]  /*0db0*/  SYNCS.EXCH.64 URZ, [UR8+0x148], UR12 ;  /* 0x0001480c08ff75b2 */ /* 0x0008620008000100 */
[----:B------:R4:W1:Y:S02]  /*0dc0*/  SYNCS.EXCH.64 URZ, [UR8+0x158], UR12 ;  /* 0x0001580c08ff75b2 */ /* 0x0008640008000100 */
[----:B----4-:R-:W-:Y:S01]  /*0dd0*/  NOP ;  /* 0x0000000000007918 */ /* 0x010fe20000000000 */
.L_x_15:
[----:B------:R-:W-:Y:S01]  /*0de0*/  VOTEU.ALL UP1, P1 ;  /* 0x0000000000ff7886 */ /* 0x000fe20000820000 */
[----:B--2---:R-:W2:Y:S01]  /*0df0*/  LDCU UR8, c[0x0][0x36c] ;  /* 0x00006d80ff0877ac */ /* 0x004ea20008000800 */
[----:B------:R-:W-:Y:S01]  /*0e00*/  NOP ;  /* 0x0000000000007918 */ /* 0x000fe20000000000 */
[----:B------:R-:W-:Y:S01]  /*0e10*/  LOP3.LUT R10, R112, 0x1f, RZ, 0xc0, !PT ;  /* 0x0000001f700a7812 */ /* 0x000fe200078ec0ff */
[----:B---3--:R-:W-:Y:S01]  /*0e20*/  UMOV UR12, 0x20 ;  /* 0x00000020000c7882 */ /* 0x008fe20000000000 */
[----:B------:R-:W-:Y:S01]  /*0e30*/  @!UP1 UMOV UR6, 0x400 ;  /* 0x0000040000069882 */ /* 0x000fe20000000000 */
[----:B------:R-:W-:-:S04]  /*0e40*/  @!UP1 UIADD3 UR12, UPT, UPT, -UR12, 0x100000, URZ ;  /* 0x001000000c0c9890 */ /* 0x000fc8000fffe1ff */
[----:B------:R-:W-:Y:S02]  /*0e50*/  @!UP1 USHF.L.U32 UR13, UR12, 0xb, URZ ;  /* 0x0000000b0c0d9899 */ /* 0x000fe400080006ff */
[----:B------:R-:W-:Y:S02]  /*0e60*/  @!UP1 USHF.L.U32 UR12, UR12, 0x1, URZ ;  /* 0x000000010c0c9899 */ /* 0x000fe400080006ff */
[----:B------:R-:W-:Y:S01]  /*0e70*/  @!UP1 ULEA UR6, UR37, UR6, 0x18 ;  /* 0x0000000625069291 */ /* 0x000fe2000f8ec0ff */
[----:B------:R-:W-:Y:S01]  /*0e80*/  VOTEU.ALL UP1, P1 ;  /* 0x0000000000ff7886 */ /* 0x000fe20000820000 */
[----:B------:R-:W-:Y:S01]  /*0e90*/  UISETP.NE.AND UP4, UPT, UR10, URZ, UPT ;  /* 0x000000ff0a00728c */ /* 0x000fe2000bf85270 */
[----:B------:R-:W3:Y:S09]  /*0ea0*/  FENCE.VIEW.ASYNC.S ;  /* 0x00000000000073c6 */ /* 0x000ef20000000000 */
[----:B---3--:R3:W4:Y:S01]  /*0eb0*/  @!UP1 SYNCS.EXCH.64 URZ, [UR6+0x160], UR12 ;  /* 0x0001600c06ff95b2 */ /* 0x0087220008000100 */
[----:B--2---:R-:W-:-:S09]  /*0ec0*/  UISETP.EQ.U32.AND UP1, UPT, UR8, 0x1, UPT ;  /* 0x000000010800788c */ /* 0x004fd2000bf22070 */
[----:B------:R-:W-:Y:S05]  /*0ed0*/  BRA.U !UP1, `(.L_x_16) ;  /* 0x0000000109087547 */ /* 0x000fea000b800000 */
[----:B-1--4-:R-:W-:Y:S01]  /*0ee0*/  UCGABAR_ARV ;  /* 0x00000000000079c7 */ /* 0x012fe20008000000 */
[----:B------:R-:W-:Y:S05]  /*0ef0*/  BRA `(.L_x_17) ;  /* 0x0000000000047947 */ /* 0x000fea0003800000 */
.L_x_16:
[----:B-1--4-:R-:W-:Y:S01]  /*0f00*/  NOP ;  /* 0x0000000000007918 */ /* 0x012fe20000000000 */
.L_x_17:
[----:B------:R-:W1:Y:S01]  /*0f10*/  S2R R97, SR_CTAID.Y ;  /* 0x0000000000617919 */ /* 0x000e620000002600 */
[----:B------:R-:W-:-:S05]  /*0f20*/  CS2R.32 R96, SR_CgaSize ;  /* 0x0000000000607805 */ /* 0x000fca0000008a00 */
[----:B------:R-:W-:-:S05]  /*0f30*/  IMAD R96, R96, -0xa0, RZ ;  /* 0xffffff6060607824 */ /* 0x000fca00078e02ff */
[----:B---3--:R-:W-:-:S14]  /*0f40*/  R2UR UR6, R96 ;  /* 0x00000000600672ca */ /* 0x008fdc00000e0000 */
[----:B------:R-:W2:Y:S01]  /*0f50*/  LDCU UR6, c[0x0][UR6+0x2b4] ;  /* 0x00005680060677ac */ /* 0x000ea20008000800 */
[----:B------:R-:W-:-:S05]  /*0f60*/  CS2R.32 R0, SR_CgaSize ;  /* 0x0000000000007805 */ /* 0x000fca0000008a00 */
[----:B------:R-:W-:-:S06]  /*0f70*/  IMAD R0, R0, -0xa0, RZ ;  /* 0xffffff6000007824 */ /* 0x000fcc00078e02ff */
[----:B------:R-:W3:Y:S01]  /*0f80*/  LDC R0, c[0x0][R0+0x2a4] ;  /* 0x0000a90000007b82 */ /* 0x000ee20000000800 */
[----:B------:R-:W-:Y:S01]  /*0f90*/  PRMT R8, RZ, 0x7610, R8 ;  /* 0x00007610ff087816 */ /* 0x000fe20000000008 */
[----:B------:R-:W4:Y:S01]  /*0fa0*/  S2R R9, SR_CTAID.X ;  /* 0x0000000000097919 */ /* 0x000f220000002500 */
[----:B------:R-:W-:-:S05]  /*0fb0*/  CS2R.32 R96, SR_CgaSize ;  /* 0x0000000000607805 */ /* 0x000fca0000008a00 */
[----:B------:R-:W-:-:S05]  /*0fc0*/  IMAD R96, R96, -0xa0, RZ ;  /* 0xffffff6060607824 */ /* 0x000fca00078e02ff */
[----:B------:R-:W-:-:S14]  /*0fd0*/  R2UR UR8, R96 ;  /* 0x00000000600872ca */ /* 0x000fdc00000e0000 */
[----:B------:R-:W3:Y:S01]  /*0fe0*/  LDCU UR8, c[0x0][UR8+0x2b0] ;  /* 0x00005600080877ac */ /* 0x000ee20008000800 */
[----:B------:R-:W-:Y:S01]  /*0ff0*/  UISETP.NE.AND UP2, UPT, UR10, 0x2, UPT ;  /* 0x000000020a00788c */ /* 0x000fe2000bf45270 */
[----:B------:R-:W2:Y:S01]  /*1000*/  LDC R11, c[0x0][0xb24] ;  /* 0x0002c900ff0b7b82 */ /* 0x000ea20000000800 */
[----:B------:R-:W-:-:S05]  /*1010*/  CS2R.32 R2, SR_CgaSize ;  /* 0x0000000000027805 */ /* 0x000fca0000008a00 */
[----:B------:R-:W-:-:S06]  /*1020*/  IMAD R2, R2, -0xa0, RZ ;  /* 0xffffff6002027824 */ /* 0x000fcc00078e02ff */
[----:B------:R-:W3:Y:S08]  /*1030*/  LDC R2, c[0x0][R2+0x2a0] ;  /* 0x0000a80002027b82 */ /* 0x000ef00000000800 */
[----:B------:R-:W3:Y:S01]  /*1040*/  LDC R40, c[0x0][0xb24] ;  /* 0x0002c900ff287b82 */ /* 0x000ee20000000800 */
[----:B-1----:R-:W-:-:S07]  /*1050*/  I2FP.F32.U32 R94, R97 ;  /* 0x00000061005e7245 */ /* 0x002fce0000201000 */
[----:B------:R-:W1:Y:S01]  /*1060*/  S2UR UR36, SR_CTAID.Z ;  /* 0x00000000002479c3 */ /* 0x000e620000002700 */
[----:B--2---:R-:W-:Y:S01]  /*1070*/  ISETP.GE.AND P0, PT, R11, 0x1, PT ;  /* 0x000000010b00780c */ /* 0x004fe20003f06270 */
[----:B----4-:R-:W-:Y:S01]  /*1080*/  IMAD.MOV.U32 R96, RZ, RZ, R9 ;  /* 0x000000ffff607224 */ /* 0x010fe200078e0009 */
[----:B------:R-:W-:Y:S01]  /*1090*/  I2FP.F32.U32 R95, R9 ;  /* 0x00000009005f7245 */ /* 0x000fe20000201000 */
[----:B------:R-:W-:Y:S01]  /*10a0*/  FMUL R94, R94, UR6 ;  /* 0x000000065e5e7c20 */ /* 0x000fe20008400000 */
[----:B------:R-:W2:Y:S03]  /*10b0*/  LDCU UR6, c[0x0][0xb30] ;  /* 0x00016600ff0677ac */ /* 0x000ea60008000800 */
[----:B---3--:R-:W-:Y:S02]  /*10c0*/  FMUL R95, R95, UR8 ;  /* 0x000000085f5f7c20 */ /* 0x008fe40008400000 */
[----:B------:R-:W3:Y:S08]  /*10d0*/  F2I.U32.TRUNC.NTZ R94, R94 ;  /* 0x0000005e005e7305 */ /* 0x000ef0000020f000 */
[----:B------:R-:W4:Y:S01]  /*10e0*/  F2I.U32.TRUNC.NTZ R95, R95 ;  /* 0x0000005f005f7305 */ /* 0x000f22000020f000 */
[----:B--2---:R-:W-:Y:S01]  /*10f0*/  UISETP.NE.AND UP3, UPT, UR6, 0x1, UPT ;  /* 0x000000010600788c */ /* 0x004fe2000bf65270 */
[----:B---3--:R-:W-:-:S05]  /*1100*/  IADD3 R94, PT, PT, -R94, RZ, RZ ;  /* 0x000000ff5e5e7210 */ /* 0x008fca0007ffe1ff */
[----:B------:R-:W-:Y:S01]  /*1110*/  IMAD R94, R0, R94, R97 ;  /* 0x0000005e005e7224 */ /* 0x000fe200078e0261 */
[----:B------:R-:W-:Y:S01]  /*1120*/  PRMT R0, RZ, 0x7610, R0 ;  /* 0x00007610ff007816 */ /* 0x000fe20000000000 */
[----:B----4-:R-:W-:-:S04]  /*1130*/  IMAD.MOV R95, RZ, RZ, -R95 ;  /* 0x000000ffff5f7224 */ /* 0x010fc800078e0a5f */
[----:B------:R-:W-:Y:S01]  /*1140*/  IMAD R95, R2, R95, R9 ;  /* 0x0000005f025f7224 */ /* 0x000fe200078e0209 */
[----:B-1----:R-:W-:Y:S06]  /*1150*/  BRA.U UP4, `(.L_x_18) ;  /* 0x0000000104247547 */ /* 0x002fec000b800000 */
[----:B------:R-:W-:Y:S01]  /*1160*/  ISETP.NE.AND P1, PT, R94, RZ, PT ;  /* 0x000000ff5e00720c */ /* 0x000fe20003f25270 */
[----:B------:R-:W-:Y:S01]  /*1170*/  IMAD.MOV.U32 R0, RZ, RZ, 0x3 ;  /* 0x00000003ff007424 */ /* 0x000fe200078e00ff */
[C---:B------:R-:W-:Y:S02]  /*1180*/  LOP3.LUT R2, R95.reuse, 0xfffffffe, RZ, 0xc0, !PT ;  /* 0xfffffffe5f027812 */ /* 0x040fe400078ec0ff */
[----:B------:R-:W-:Y:S02]  /*1190*/  ISETP.LT.U32.OR P1, PT, R95, 0x2, !P1 ;  /* 0x000000025f00780c */ /* 0x000fe40004f21470 */
[----:B------:R-:W-:Y:S02]  /*11a0*/  SHF.L.U32 R0, R0, R2, RZ ;  /* 0x0000000200007219 */ /* 0x000fe400000006ff */
[----:B------:R-:W-:Y:S02]  /*11b0*/  SEL R4, RZ, 0x1, !P1 ;  /* 0x00000001ff047807 */ /* 0x000fe40004800000 */
[----:B------:R-:W-:-:S05]  /*11c0*/  SEL R3, RZ, 0x2, !P1 ;  /* 0x00000002ff037807 */ /* 0x000fca0004800000 */
[----:B------:R-:W-:-:S05]  /*11d0*/  IMAD.IADD R3, R4, 0x1, R3 ;  /* 0x0000000104037824 */ /* 0x000fca00078e0203 */
[----:B------:R-:W-:Y:S02]  /*11e0*/  PRMT R8, R3, 0x7610, R8 ;  /* 0x0000761003087816 */ /* 0x000fe40000000008 */
.L_x_18:
[----:B------:R-:W-:Y:S05]  /*11f0*/  @!P0 BRA `(.L_x_19) ;  /* 0x0000000000b88947 */ /* 0x000fea0003800000 */
[----:B------:R-:W1:Y:S01]  /*1200*/  LDC.64 R4, c[0x0][0xb18] ;  /* 0x0002c600ff047b82 */ /* 0x000e620000000a00 */
[----:B------:R-:W-:-:S07]  /*1210*/  ISETP.NE.AND P0, PT, R11, 0x1, PT ;  /* 0x000000010b00780c */ /* 0x000fce0003f05270 */
[----:B------:R-:W2:Y:S08]  /*1220*/  LDC R96, c[0x0][0xb0c] ;  /* 0x0002c300ff607b82 */ /* 0x000eb00000000800 */
[----:B------:R-:W3:Y:S08]  /*1230*/  LDC R14, c[0x0][0x370] ;  /* 0x0000dc00ff0e7b82 */ /* 0x000ef00000000800 */
[----:B------:R-:W4:Y:S01]  /*1240*/  LDC R13, c[0x0][0x374] ;  /* 0x0000dd00ff0d7b82 */ /* 0x000f220000000800 */
[----:B-1----:R-:W-:-:S07]  /*1250*/  ISETP.NE.AND P1, PT, R4, 0x1, PT ;  /* 0x000000010400780c */ /* 0x002fce0003f25270 */
[----:B------:R-:W3:Y:S01]  /*1260*/  LDC.64 R6, c[0x0][0xb10] ;  /* 0x0002c400ff067b82 */ /* 0x000ee20000000a00 */
[----:B--2---:R-:W-:-:S07]  /*1270*/  ISETP.NE.AND P2, PT, R96, 0x1, PT ;  /* 0x000000016000780c */ /* 0x004fce0003f45270 */
[----:B------:R-:W1:Y:S08]  /*1280*/  LDC R12, c[0x0][0xb20] ;  /* 0x0002c800ff0c7b82 */ /* 0x000e700000000800 */
[----:B------:R-:W2:Y:S01]  /*1290*/  LDC.64 R2, c[0x0][0xb28] ;  /* 0x0002ca00ff027b82 */ /* 0x000ea20000000a00 */
[----:B----4-:R-:W-:-:S04]  /*12a0*/  IMAD.HI.U32 R15, R13, R5, RZ ;  /* 0x000000050d0f7227 */ /* 0x010fc800078e00ff */
[----:B------:R-:W-:-:S04]  /*12b0*/  IMAD.HI.U32 R5, R97, R5, RZ ;  /* 0x0000000561057227 */ /* 0x000fc800078e00ff */
[----:B---3--:R-:W-:-:S05]  /*12c0*/  IMAD.HI.U32 R16, R14, R6, RZ ;  /* 0x000000060e107227 */ /* 0x008fca00078e00ff */
[-C--:B------:R-:W-:Y:S01]  /*12d0*/  @P2 SHF.R.U32.HI R14, RZ, R7.reuse, R16 ;  /* 0x00000007ff0e2219 */ /* 0x080fe20000011610 */
[----:B------:R-:W-:Y:S01]  /*12e0*/  IMAD.HI.U32 R16, R9, R6, RZ ;  /* 0x0000000609107227 */ /* 0x000fe200078e00ff */
[-C--:B-1----:R-:W-:Y:S02]  /*12f0*/  @P1 SHF.R.U32.HI R13, RZ, R12.reuse, R15 ;  /* 0x0000000cff0d1219 */ /* 0x082fe4000001160f */
[----:B------:R-:W-:Y:S02]  /*1300*/  SHF.R.U32.HI R5, RZ, R12, R5 ;  /* 0x0000000cff057219 */ /* 0x000fe40000011605 */
[----:B------:R-:W-:Y:S02]  /*1310*/  SHF.R.U32.HI R16, RZ, R7, R16 ;  /* 0x00000007ff107219 */ /* 0x000fe40000011610 */
[----:B------:R-:W-:Y:S01]  /*1320*/  SEL R5, R97, R5, !P1 ;  /* 0x0000000561057207 */ /* 0x000fe20004800000 */
[----:B--2---:R-:W-:Y:S01]  /*1330*/  IMAD.HI.U32 R15, R13, R2, RZ ;  /* 0x000000020d0f7227 */ /* 0x004fe200078e00ff */
[----:B------:R-:W-:-:S03]  /*1340*/  SEL R16, R9, R16, !P2 ;  /* 0x0000001009107207 */ /* 0x000fc60005000000 */
[----:B------:R-:W-:Y:S01]  /*1350*/  IMAD.HI.U32 R6, R14, R2, RZ ;  /* 0x000000020e067227 */ /* 0x000fe200078e00ff */
[----:B------:R-:W-:-:S04]  /*1360*/  @P0 SHF.R.U32.HI R13, RZ, R3, R15 ;  /* 0x00000003ff0d0219 */ /* 0x000fc8000001160f */
[----:B------:R-:W-:Y:S01]  /*1370*/  @P0 SHF.R.U32.HI R14, RZ, R3, R6 ;  /* 0x00000003ff0e0219 */ /* 0x000fe20000011606 */
[----:B------:R-:W-:-:S04]  /*1380*/  IMAD R13, R13, R11, RZ ;  /* 0x0000000b0d0d7224 */ /* 0x000fc800078e02ff */
[----:B------:R-:W-:Y:S01]  /*1390*/  IMAD R6, R14, R11, RZ ;  /* 0x0000000b0e067224 */ /* 0x000fe200078e02ff */
[----:B------:R-:W-:-:S04]  /*13a0*/  ISETP.GE.AND P1, PT, R5, R13, PT ;  /* 0x0000000d0500720c */ /* 0x000fc80003f26270 */
[----:B------:R-:W-:Y:S01]  /*13b0*/  ISETP.GE.OR P1, PT, R16, R6, P1 ;  /* 0x000000061000720c */ /* 0x000fe20000f26670 */
[----:B------:R-:W-:-:S05]  /*13c0*/  IMAD.HI.U32 R6, R5, R2, RZ ;  /* 0x0000000205067227 */ /* 0x000fca00078e00ff */
[----:B------:R-:W-:-:S04]  /*13d0*/  SHF.R.U32.HI R6, RZ, R3, R6 ;  /* 0x00000003ff067219 */ /* 0x000fc80000011606 */
[----:B------:R-:W-:-:S03]  /*13e0*/  SEL R6, R5, R6, !P0 ;  /* 0x0000000605067207 */ /* 0x000fc60004000000 */
[----:B------:R-:W-:Y:S01]  /*13f0*/  @!P1 IMAD.HI.U32 R7, R16, R2, RZ ;  /* 0x0000000210079227 */ /* 0x000fe200078e00ff */
[----:B------:R-:W-:-:S04]  /*1400*/  IADD3 R2, PT, PT, -R6, RZ, RZ ;  /* 0x000000ff06027210 */ /* 0x000fc80007ffe1ff */
[----:B------:R-:W-:Y:S01]  /*1410*/  @!P1 SHF.R.U32.HI R3, RZ, R3, R7 ;  /* 0x00000003ff039219 */ /* 0x000fe20000011607 */
[----:B------:R-:W-:Y:S01]  /*1420*/  IMAD R2, R11, R2, R5 ;  /* 0x000000020b027224 */ /* 0x000fe200078e0205 */
[----:B------:R-:W-:Y:S02]  /*1430*/  IADD3 R7, PT, PT, -R5, RZ, RZ ;  /* 0x000000ff05077210 */ /* 0x000fe40007ffe1ff */
[----:B------:R-:W-:-:S03]  /*1440*/  @!P1 SEL R3, R16, R3, !P0 ;  /* 0x0000000310039207 */ /* 0x000fc60004000000 */
[----:B------:R-:W-:Y:S02]  /*1450*/  IMAD R7, R4, R7, R97 ;  /* 0x0000000704077224 */ /* 0x000fe400078e0261 */
[--C-:B------:R-:W-:Y:S02]  /*1460*/  @!P1 IMAD.IADD R6, R6, 0x1, -R3.reuse ;  /* 0x0000000106069824 */ /* 0x100fe400078e0a03 */
[----:B------:R-:W-:Y:S01]  /*1470*/  @!P1 IMAD R3, R2, R14, R3 ;  /* 0x0000000e02039224 */ /* 0x000fe200078e0203 */
[----:B------:R-:W-:Y:S01]  /*1480*/  IADD3 R2, PT, PT, -R16, RZ, RZ ;  /* 0x000000ff10027210 */ /* 0x000fe20007ffe1ff */
[----:B------:R-:W-:Y:S02]  /*1490*/  @!P1 IMAD R5, R6, R11, R16 ;  /* 0x0000000b06059224 */ /* 0x000fe400078e0210 */
[----:B------:R-:W-:Y:S02]  /*14a0*/  @!P1 IMAD.MOV.U32 R16, RZ, RZ, R3 ;  /* 0x000000ffff109224 */ /* 0x000fe400078e0003 */
[----:B------:R-:W-:-:S02]  /*14b0*/  IMAD R2, R96, R2, R9 ;  /* 0x0000000260027224 */ /* 0x000fc400078e0209 */
[----:B------:R-:W-:Y:S02]  /*14c0*/  IMAD R97, R5, R4, R7 ;  /* 0x0000000405617224 */ /* 0x000fe400078e0207 */
[----:B------:R-:W-:Y:S02]  /*14d0*/  IMAD R96, R16, R96, R2 ;  /* 0x0000006010607224 */ /* 0x000fe400078e0202 */
.L_x_19:
[----:B------:R-:W-:Y:S05]  /*14e0*/  BRA.U UP3, `(.L_x_20) ;  /* 0x0000000103407547 */ /* 0x000fea000b800000 */
[----:B------:R-:W1:Y:S08]  /*14f0*/  LDC.64 R4, c[0x0][0xb10] ;  /* 0x0002c400ff047b82 */ /* 0x000e700000000a00 */
[----:B------:R-:W2:Y:S08]  /*1500*/  LDC.64 R2, c[0x0][0xb18] ;  /* 0x0002c600ff027b82 */ /* 0x000eb00000000a00 */
[----:B------:R-:W3:Y:S08]  /*1510*/  LDC R6, c[0x0][0xb20] ;  /* 0x0002c800ff067b82 */ /* 0x000ef00000000800 */
[----:B------:R-:W4:Y:S01]  /*1520*/  LDC R7, c[0x0][0xb0c] ;  /* 0x0002c300ff077b82 */ /* 0x000f220000000800 */
[----:B-1----:R-:W-:-:S05]  /*1530*/  IMAD.HI.U32 R4, R96, R4, RZ ;  /* 0x0000000460047227 */ /* 0x002fca00078e00ff */
[----:B------:R-:W-:Y:S01]  /*1540*/  SHF.R.U32.HI R4, RZ, R5, R4 ;  /* 0x00000005ff047219 */ /* 0x000fe20000011604 */
[----:B--2---:R-:W-:Y:S01]  /*1550*/  IMAD.HI.U32 R3, R97, R3, RZ ;  /* 0x0000000361037227 */ /* 0x004fe200078e00ff */
[----:B------:R-:W-:-:S04]  /*1560*/  ISETP.NE.AND P0, PT, R2, 0x1, PT ;  /* 0x000000010200780c */ /* 0x000fc80003f05270 */
[----:B---3--:R-:W-:-:S04]  /*1570*/  SHF.R.U32.HI R3, RZ, R6, R3 ;  /* 0x00000006ff037219 */ /* 0x008fc80000011603 */
[----:B------:R-:W-:Y:S02]  /*1580*/  SEL R3, R97, R3, !P0 ;  /* 0x0000000361037207 */ /* 0x000fe40004000000 */
[----:B----4-:R-:W-:-:S04]  /*1590*/  ISETP.NE.AND P1, PT, R7, 0x1, PT ;  /* 0x000000010700780c */ /* 0x010fc80003f25270 */
[----:B------:R-:W-:-:S05]  /*15a0*/  SEL R5, R96, R4, !P1 ;  /* 0x0000000460057207 */ /* 0x000fca0004800000 */
[----:B------:R-:W-:Y:S02]  /*15b0*/  IMAD.IADD R4, R3, 0x1, -R5 ;  /* 0x0000000103047824 */ /* 0x000fe400078e0a05 */
[----:B------:R-:W-:Y:S02]  /*15c0*/  IMAD.IADD R3, R5, 0x1, -R3 ;  /* 0x0000000105037824 */ /* 0x000fe400078e0a03 */
[----:B------:R-:W-:Y:S02]  /*15d0*/  IMAD R96, R4, R7, R96 ;  /* 0x0000000704607224 */ /* 0x000fe400078e0260 */
[----:B------:R-:W-:Y:S02]  /*15e0*/  IMAD R97, R3, R2, R97 ;  /* 0x0000000203617224 */ /* 0x000fe400078e0261 */
.L_x_20:
[----:B------:R-:W-:Y:S05]  /*15f0*/  BRA.U !UP1, `(.L_x_21) ;  /* 0x00000001090c7547 */ /* 0x000fea000b800000 */
[----:B------:R-:W-:Y:S01]  /*1600*/  UCGABAR_WAIT ;  /* 0x0000000000007dc7 */ /* 0x000fe20008000000 */
[----:B------:R-:W-:Y:S01]  /*1610*/  CCTL.IVALL ;  /* 0x00000000ff00798f */ /* 0x000fe20002000000 */
[----:B------:R-:W-:Y:S05]  /*1620*/  BRA `(.L_x_22) ;  /* 0x0000000000047947 */ /* 0x000fea0003800000 */
.L_x_21:
[----:B------:R-:W-:Y:S06]  /*1630*/  BAR.SYNC.DEFER_BLOCKING 0x0 ;  /* 0x0000000000007b1d */ /* 0x000fec0000010000 */
.L_x_22:
[----:B------:R-:W-:Y:S05]  /*1640*/  BRA.U UP2, `(.L_x_23) ;  /* 0x0000001502b07547 */ /* 0x000fea000b800000 */
[----:B------:R-:W1:Y:S01]  /*1650*/  LDCU UR15, c[0x0][0x38c] ;  /* 0x00007180ff0f77ac */ /* 0x000e620008000800 */
[----:B------:R-:W2:Y:S01]  /*1660*/  LDC R8, c[0x0][0x370] ;  /* 0x0000dc00ff087b82 */ /* 0x000ea20000000800 */
[C---:B------:R-:W-:Y:S01]  /*1670*/  IMAD.SHL.U32 R17, R9.reuse, 0x10, RZ ;  /* 0x0000001009117824 */ /* 0x040fe200078e00ff */
[----:B------:R-:W-:Y:S01]  /*1680*/  PLOP3.LUT P1, PT, PT, PT, UP5, 0x80, 0x8 ;  /* 0x000000000008781c */ /* 0x000fe20003f2f058 */
[----:B------:R-:W-:Y:S01]  /*1690*/  UISETP.NE.AND UP1, UPT, UR10, URZ, UPT ;  /* 0x000000ff0a00728c */ /* 0x000fe2000bf25270 */
[----:B------:R-:W-:Y:S01]  /*16a0*/  ISETP.NE.AND P4, PT, R10, RZ, P5 ;  /* 0x000000ff0a00720c */ /* 0x000fe20002f85270 */
[----:B------:R-:W-:Y:S01]  /*16b0*/  IMAD.SHL.U32 R16, R9, 0x80, RZ ;  /* 0x0000008009107824 */ /* 0x000fe200078e00ff */
[----:B------:R-:W-:Y:S01]  /*16c0*/  PLOP3.LUT P1, PT, P1, PT, PT, 0x8, 0x80 ;  /* 0x000000000080781c */ /* 0x000fe20000f2e170 */
[----:B------:R-:W-:Y:S01]  /*16d0*/  IMAD.MOV.U32 R15, RZ, RZ, 0x1 ;  /* 0x00000001ff0f7424 */ /* 0x000fe200078e00ff */
[----:B------:R-:W3:Y:S01]  /*16e0*/  LDC R0, c[0x0][0x374] ;  /* 0x0000dd00ff007b82 */ /* 0x000ee20000000800 */
[----:B------:R-:W-:Y:S01]  /*16f0*/  IMAD.MOV.U32 R14, RZ, RZ, RZ ;  /* 0x000000ffff0e7224 */ /* 0x000fe200078e00ff */
[----:B------:R-:W-:Y:S01]  /*1700*/  CS2R R12, SRZ ;  /* 0x00000000000c7805 */ /* 0x000fe2000001ff00 */
[----:B------:R-:W-:Y:S01]  /*1710*/  IMAD.MOV.U32 R11, RZ, RZ, 0x1 ;  /* 0x00000001ff0b7424 */ /* 0x000fe200078e00ff */
[----:B------:R-:W-:Y:S01]  /*1720*/  LOP3.LUT R17, R17, 0x10, RZ, 0xc0, !PT ;  /* 0x0000001011117812 */ /* 0x000fe200078ec0ff */
[----:B------:R-:W4:Y:S01]  /*1730*/  LDCU.64 UR24, c[0x0][0x348] ;  /* 0x00006900ff1877ac */ /* 0x000f220008000a00 */
[----:B-1----:R-:W-:-:S02]  /*1740*/  UIADD3 UR4, UPT, UPT, UR15, 0x3f, URZ ;  /* 0x0000003f0f047890 */ /* 0x002fc4000fffe0ff */
[----:B------:R-:W-:Y:S02]  /*1750*/  USEL UR7, UR7, 0x2, UP1 ;  /* 0x0000000207077887 */ /* 0x000fe40008800000 */
[----:B------:R-:W-:Y:S01]  /*1760*/  USHF.R.S32.HI UR22, URZ, 0x1f, UR4 ;  /* 0x0000001fff167899 */ /* 0x000fe20008011404 */
[----:B------:R-:W-:-:S03]  /*1770*/  UMOV UR13, URZ ;  /* 0x000000ff000d7c82 */ /* 0x000fc60008000000 */
[----:B------:R-:W-:Y:S02]  /*1780*/  ULEA.HI UR22, UR22, UR4, URZ, 0x6 ;  /* 0x0000000416167291 */ /* 0x000fe4000f8f30ff */
[----:B------:R-:W-:Y:S02]  /*1790*/  UIADD3 UR4, UPT, UPT, UR15, -0x1, URZ ;  /* 0xffffffff0f047890 */ /* 0x000fe4000fffe0ff */
[----:B------:R-:W-:Y:S02]  /*17a0*/  USHF.R.S32.HI UR22, URZ, 0x6, UR22 ;  /* 0x00000006ff167899 */ /* 0x000fe40008011416 */
[----:B------:R-:W-:Y:S02]  /*17b0*/  UISETP.GE.U32.AND UP2, UPT, UR4, -0x7f, UPT ;  /* 0xffffff810400788c */ /* 0x000fe4000bf46070 */
[----:B------:R-:W-:Y:S02]  /*17c0*/  UISETP.LT.U32.AND UP0, UPT, UR22, 0xb, UPT ;  /* 0x0000000b1600788c */ /* 0x000fe4000bf01070 */
[----:B------:R-:W-:-:S02]  /*17d0*/  UIADD3 UR15, UPT, UPT, UR15, 0x7e, URZ ;  /* 0x0000007e0f0f7890 */ /* 0x000fc4000fffe0ff */
[----:B------:R-:W-:-:S04]  /*17e0*/  USEL UR21, UR22, 0xb, UP0 ;  /* 0x0000000b16157887 */ /* 0x000fc80008000000 */
[----:B------:R-:W-:Y:S02]  /*17f0*/  UIADD3 UR6, UPT, UPT, UR21, -0x1, URZ ;  /* 0xffffffff15067890 */ /* 0x000fe4000fffe0ff */
[----:B------:R-:W-:Y:S02]  /*1800*/  @UP2 UIADD3 UR6, UPT, UPT, UR21, URZ, URZ ;  /* 0x000000ff15062290 */ /* 0x000fe4000fffe0ff */
[----:B------:R-:W-:Y:S02]  /*1810*/  UIADD3 UR14, UPT, UPT, UR22, -UR21, URZ ;  /* 0x80000015160e7290 */ /* 0x000fe4000fffe0ff */
[----:B------:R-:W-:Y:S02]  /*1820*/  UIADD3 UR5, UPT, UPT, UR6, 0x1, URZ ;  /* 0x0000000106057890 */ /* 0x000fe4000fffe0ff */
[----:B--2-4-:R-:W-:-:S12]  /*1830*/  UIADD3 UR6, UPT, UPT, -UR6, URZ, URZ ;  /* 0x000000ff06067290 */ /* 0x014fd8000fffe1ff */
.L_x_43:
[----:B------:R-:W-:Y:S01]  /*1840*/  UISETP.NE.AND UP0, UPT, UR37, URZ, UPT ;  /* 0x000000ff2500728c */ /* 0x000fe2000bf05270 */
[----:B------:R-:W1:Y:S08]  /*1850*/  S2UR UR37, SR_CgaCtaId ;  /* 0x00000000002579c3 */ /* 0x000e700000008800 */
[----:B------:R-:W-:Y:S05]  /*1860*/  BRA.U UP0, `(.L_x_24) ;  /* 0x0000000100347547 */ /* 0x000fea000b800000 */
[----:B------:R-:W2:Y:S01]  /*1870*/  S2R R2, SR_CgaCtaId ;  /* 0x0000000000027919 */ /* 0x000ea20000008800 */
[----:B------:R-:W-:-:S04]  /*1880*/  MOV R3, 0x400 ;  /* 0x0000040000037802 */ /* 0x000fc80000000f00 */
[----:B--2---:R-:W-:Y:S02]  /*1890*/  LEA R2, R2, R3, 0x18 ;  /* 0x0000000302027211 */ /* 0x004fe400078ec0ff */
[----:B------:R-:W-:-:S03]  /*18a0*/  SHF.L.U32 R3, R11, 0x1f, RZ ;  /* 0x0000001f0b037819 */ /* 0x000fc600000006ff */
[----:B------:R-:W-:-:S04]  /*18b0*/  IMAD R2, R12, 0x8, R2 ;  /* 0x000000080c027824 */ /* 0x000fc800078e0202 */
[----:B------:R-:W2:Y:S02]  /*18c0*/  SYNCS.PHASECHK.TRANS64.TRYWAIT P0, [R2+URZ+0x150], R3 ;  /* 0x00015003020075a7 */ /* 0x000ea400080011ff */
[----:B--2---:R-:W-:Y:S05]  /*18d0*/  @!P0 BRA `(.L_x_25) ;  /* 0x0000005400dc8947 */ /* 0x004fea0003800000 */
.L_x_128:
[----:B------:R-:W-:Y:S01]  /*18e0*/  VIADD R12, R12, 0x1 ;  /* 0x000000010c0c7836 */ /* 0x000fe20000000000 */
[----:B------:R2:W-:Y:S04]  /*18f0*/  SYNCS.ARRIVE.TRANS64.A1T0 RZ, [R2+URZ+0x140], RZ ;  /* 0x000140ff02ff79a7 */ /* 0x0005e800081000ff */
[----:B------:R-:W-:-:S04]  /*1900*/  ISETP.NE.AND P0, PT, R12, 0x2, PT ;  /* 0x000000020c00780c */ /* 0x000fc80003f05270 */
[----:B------:R-:W-:Y:S02]  /*1910*/  SEL R12, R12, RZ, P0 ;  /* 0x000000ff0c0c7207 */ /* 0x000fe40000000000 */
[----:B--2---:R-:W-:-:S04]  /*1920*/  SEL R2, RZ, 0x1, P0 ;  /* 0x00000001ff027807 */ /* 0x004fc80000000000 */
[----:B------:R-:W-:-:S07]  /*1930*/  LOP3.LUT R11, R11, R2, RZ, 0x3c, !PT ;  /* 0x000000020b0b7212 */ /* 0x000fce00078e3cff */
.L_x_24:
[----:B------:R-:W-:Y:S01]  /*1940*/  UMOV UR4, 0x400 ;  /* 0x0000040000047882 */ /* 0x000fe20000000000 */
[----:B------:R-:W-:Y:S01]  /*1950*/  SHF.L.U32 R2, R15, 0x1f, RZ ;  /* 0x0000001f0f027819 */ /* 0x000fe200000006ff */
[----:B-1----:R-:W-:Y:S01]  /*1960*/  ULEA UR4, UR37, UR4, 0x18 ;  /* 0x0000000425047291 */ /* 0x002fe2000f8ec0ff */
[----:B------:R-:W-:Y:S01]  /*1970*/  R2UR UR35, R16 ;  /* 0x00000000102372ca */ /* 0x000fe200000e0000 */
[----:B------:R-:W-:Y:S01]  /*1980*/  UISETP.GE.U32.AND UP0, UPT, UR15, 0x7f, UPT ;  /* 0x0000007f0f00788c */ /* 0x000fe2000bf06070 */
[----:B------:R-:W-:Y:S01]  /*1990*/  R2UR UR11, R17 ;  /* 0x00000000110b72ca */ /* 0x000fe200000e0000 */
[----:B------:R-:W-:Y:S01]  /*19a0*/  ULEA UR8, UR13, UR4, 0x3 ;  /* 0x000000040d087291 */ /* 0x000fe2000f8e18ff */
[----:B------:R-:W-:-:S08]  /*19b0*/  UMOV UR23, URZ ;  /* 0x000000ff00177c82 */ /* 0x000fd00008000000 */
[----:B------:R1:W2:Y:S01]  /*19c0*/  SYNCS.PHASECHK.TRANS64.TRYWAIT P0, [UR8+0x58], R2 ;  /* 0x00005802ff0075a7 */ /* 0x0002a20008001108 */
[----:B------:R-:W-:-:S13]  /*19d0*/  R2UR UR8, R97 ;  /* 0x00000000610872ca */ /* 0x000fda00000e0000 */
[----:B------:R-:W-:Y:S01]  /*19e0*/  ULEA UR11, UR8, UR11, 0x5 ;  /* 0x0000000b080b7291 */ /* 0x000fe2000f8e28ff */
[----:B-1----:R-:W-:-:S05]  /*19f0*/  LEA.HI R2, R96, R96, RZ, 0x1 ;  /* 0x0000006060027211 */ /* 0x002fca00078f08ff */
[----:B------:R-:W-:-:S05]  /*1a00*/  IMAD.SHL.U32 R2, R2, 0x80, RZ ;  /* 0x0000008002027824 */ /* 0x000fca00078e00ff */
[----:B------:R-:W-:-:S04]  /*1a10*/  LOP3.LUT R2, R2, 0xffffff00, RZ, 0xc0, !PT ;  /* 0xffffff0002027812 */ /* 0x000fc800078ec0ff */
[----:B------:R-:W-:-:S13]  /*1a20*/  R2UR UR9, R2 ;  /* 0x00000000020972ca */ /* 0x000fda00000e0000 */
[----:B------:R-:W-:Y:S01]  /*1a30*/  ULOP3.LUT UR35, UR9, 0x80, UR35, 0xf8, !UPT ;  /* 0x0000008009237892 */ /* 0x000fe2000f8ef823 */
[----:B------:R-:W-:Y:S11]  /*1a40*/  BRA.U !UP0, `(.L_x_26) ;  /* 0x0000000108c07547 */ /* 0x000ff6000b800000 */
[----:B------:R-:W-:Y:S01]  /*1a50*/  UMOV UR16, UR6 ;  /* 0x0000000600107c82 */ /* 0x000fe20008000000 */
[----:B------:R-:W-:Y:S01]  /*1a60*/  UMOV UR17, UR13 ;  /* 0x0000000d00117c82 */ /* 0x000fe20008000000 */
[----:B------:R-:W-:-:S05]  /*1a70*/  UMOV UR34, URZ ;  /* 0x000000ff00227c82 */ /* 0x000fca0008000000 */
.L_x_32:
[----:B------:R-:W-:Y:S01]  /*1a80*/  ULEA UR33, UR17, UR4, 0x3 ;  /* 0x0000000411217291 */ /* 0x000fe2000f8e18ff */
[----:B------:R-:W-:Y:S01]  /*1a90*/  @P5 MOV R3, 0x9000 ;  /* 0x0000900000035802 */ /* 0x000fe20000000f00 */
[----:B-12-4-:R-:W-:Y:S10]  /*1aa0*/  @P0 BRA `(.L_x_27) ;  /* 0x00000000000c0947 */ /* 0x016ff40003800000 */
[----:B------:R-:W-:-:S04]  /*1ab0*/  SHF.L.U32 R4, R15, 0x1f, RZ ;  /* 0x0000001f0f047819 */ /* 0x000fc800000006ff */
[----:B------:R-:W1:Y:S02]  /*1ac0*/  SYNCS.PHASECHK.TRANS64.TRYWAIT P0, [UR33+0x58], R4 ;  /* 0x00005804ff0075a7 */ /* 0x000e640008001121 */
[----:B-1----:R-:W-:Y:S05]  /*1ad0*/  @!P0 BRA `(.L_x_28) ;  /* 0x0000005400708947 */ /* 0x002fea0003800000 */
.L_x_27:
[----:B------:R2:W-:Y:S01]  /*1ae0*/  @P5 SYNCS.ARRIVE.TRANS64 RZ, [UR33], R3 ;  /* 0x00000003ffff59a7 */ /* 0x0005e20008000021 */
[----:B------:R-:W-:Y:S02]  /*1af0*/  ULOP3.LUT UR8, UR7, 0x2, URZ, 0xfc, !UPT ;  /* 0x0000000207087892 */ /* 0x000fe4000f8efcff */
[----:B------:R-:W-:Y:S02]  /*1b00*/  UIADD3 UR16, UPT, UPT, UR16, 0x1, URZ ;  /* 0x0000000110107890 */ /* 0x000fe4000fffe0ff */
[----:B------:R-:W-:Y:S02]  /*1b10*/  UISETP.NE.AND UP0, UPT, UR8, 0x2, UPT ;  /* 0x000000020800788c */ /* 0x000fe4000bf05270 */
[----:B------:R-:W-:-:S07]  /*1b20*/  UISETP.NE.AND UP2, UPT, UR16, 0x1, UPT ;  /* 0x000000011000788c */ /* 0x000fce000bf45270 */
[----:B------:R-:W-:Y:S05]  /*1b30*/  BRA.U UP0, `(.L_x_29) ;  /* 0x0000000100047547 */ /* 0x000fea000b800000 */
[----:B------:R-:W-:Y:S05]  /*1b40*/  BPT.TRAP 0x1 ;  /* 0x000000040000795c */ /* 0x000fea0000300000 */
.L_x_29:
[----:B------:R-:W-:Y:S04]  /*1b50*/  BSSY.RECONVERGENT B0, `(.L_x_30) ;  /* 0x0000003000007945 */ /* 0x000fe80003800200 */
[----:B------:R-:W-:Y:S05]  /*1b60*/  @!P4 BRA `(.L_x_31) ;  /* 0x000000000004c947 */ /* 0x000fea0003800000 */
[----:B------:R-:W-:Y:S05]  /*1b70*/  BPT.TRAP 0x1 ;  /* 0x000000040000795c */ /* 0x000fea0000300000 */
.L_x_31:
[----:B------:R-:W-:Y:S05]  /*1b80*/  BSYNC.RECONVERGENT B0 ;  /* 0x0000000000007941 */ /* 0x000fea0003800200 */
.L_x_30:
[----:B------:R-:W-:Y:S02]  /*1b90*/  UIADD3 UR13, UPT, UPT, UR17, 0x1, URZ ;  /* 0x00000001110d7890 */ /* 0x000fe4000fffe0ff */
[----:B------:R-:W-:Y:S02]  /*1ba0*/  ULEA UR32, UR17, UR4, 0xe ;  /* 0x0000000411207291 */ /* 0x000fe4000f8e70ff */
[----:B------:R-:W-:Y:S02]  /*1bb0*/  UISETP.NE.AND UP0, UPT, UR13, 0xb, UPT ;  /* 0x0000000b0d00788c */ /* 0x000fe4000bf05270 */
[----:B------:R-:W-:Y:S02]  /*1bc0*/  UIADD3 UR28, UP1, UPT, UR24, 0x80, URZ ;  /* 0x00000080181c7890 */ /* 0x000fe4000ff3e0ff */
[----:B------:R-:W-:Y:S02]  /*1bd0*/  USEL UR9, URZ, 0x1, UP0 ;  /* 0x00000001ff097887 */ /* 0x000fe40008000000 */
[----:B------:R-:W-:-:S02]  /*1be0*/  USEL UR13, UR13, URZ, UP0 ;  /* 0x000000ff0d0d7287 */ /* 0x000fc40008000000 */
[----:B------:R-:W-:Y:S02]  /*1bf0*/  UIADD3 UR26, UP0, UPT, UR24, 0x180, URZ ;  /* 0x00000180181a7890 */ /* 0x000fe4000ff1e0ff */
[----:B------:R-:W-:Y:S01]  /*1c00*/  ULEA UR8, UR13, UR4, 0x3 ;  /* 0x000000040d087291 */ /* 0x000fe2000f8e18ff */
[----:B------:R-:W-:Y:S01]  /*1c10*/  LOP3.LUT R15, R15, UR9, RZ, 0x3c, !PT ;  /* 0x000000090f0f7c12 */ /* 0x000fe2000f8e3cff */
[----:B------:R-:W-:Y:S02]  /*1c20*/  ULOP3.LUT UR33, UR33, 0xfefffff8, URZ, 0xc0, !UPT ;  /* 0xfefffff821217892 */ /* 0x000fe4000f8ec0ff */
[----:B------:R-:W-:Y:S01]  /*1c30*/  UIADD3.X UR29, UPT, UPT, URZ, UR25, URZ, UP1, !UPT ;  /* 0x00000019ff1d7290 */ /* 0x000fe20008ffe4ff */
[----:B-1----:R-:W-:Y:S01]  /*1c40*/  SHF.L.U32 R2, R15, 0x1f, RZ ;  /* 0x0000001f0f027819 */ /* 0x002fe200000006ff */
[----:B------:R-:W-:Y:S02]  /*1c50*/  UIADD3 UR32, UPT, UPT, UR32, 0x4400, URZ ;  /* 0x0000440020207890 */ /* 0x000fe4000fffe0ff */
[----:B------:R-:W-:Y:S01]  /*1c60*/  UIADD3.X UR27, UPT, UPT, URZ, UR25, URZ, UP0, !UPT ;  /* 0x00000019ff1b7290 */ /* 0x000fe200087fe4ff */
[----:B------:R1:W4:Y:S01]  /*1c70*/  SYNCS.PHASECHK.TRANS64.TRYWAIT P0, [UR8+0x58], R2 ;  /* 0x00005802ff0075a7 */ /* 0x0003220008001108 */
[----:B------:R-:W-:Y:S01]  /*1c80*/  ULEA UR8, UR17, UR4, 0xb ;  /* 0x0000000411087291 */ /* 0x000fe2000f8e58ff */
[----:B------:R-:W-:Y:S01]  /*1c90*/  UMOV UR18, 0x0 ;  /* 0x0000000000127882 */ /* 0x000fe20000000000 */
[----:B------:R-:W-:-:S02]  /*1ca0*/  UMOV UR19, 0x10000000 ;  /* 0x1000000000137882 */ /* 0x000fc40000000000 */
[----:B------:R-:W-:Y:S01]  /*1cb0*/  UIADD3 UR8, UPT, UPT, UR8, 0x30400, URZ ;  /* 0x0003040008087890 */ /* 0x000fe2000fffe0ff */
[----:B------:R2:W-:Y:S01]  /*1cc0*/  UTMALDG.3D.2CTA [UR32], [UR28], desc[UR18] ;  /* 0x000012201c0075b4 */ /* 0x0005e20008211000 */
[----:B------:R-:W-:Y:S01]  /*1cd0*/  UMOV UR10, UR34 ;  /* 0x00000022000a7c82 */ /* 0x000fe20008000000 */
[----:B------:R-:W-:Y:S01]  /*1ce0*/  UMOV UR12, UR36 ;  /* 0x00000024000c7c82 */ /* 0x000fe20008000000 */
[----:B------:R-:W-:Y:S01]  /*1cf0*/  UMOV UR9, UR33 ;  /* 0x0000002100097c82 */ /* 0x000fe20008000000 */
[----:B------:R-:W-:Y:S01]  /*1d00*/  UMOV UR23, UR5 ;  /* 0x0000000500177c82 */ /* 0x000fe20008000000 */
[----:B------:R-:W-:-:S03]  /*1d10*/  UMOV UR17, UR13 ;  /* 0x0000000d00117c82 */ /* 0x000fc60008000000 */
[----:B------:R1:W-:Y:S01]  /*1d20*/  UTMALDG.3D.2CTA [UR8], [UR26], desc[UR18] ;  /* 0x000012081a0075b4 */ /* 0x0003e20008211000 */
[----:B--2---:R-:W-:Y:S01]  /*1d30*/  UIADD3 UR34, UPT, UPT, UR34, 0x40, URZ ;  /* 0x0000004022227890 */ /* 0x004fe2000fffe0ff */
[----:B------:R-:W-:Y:S11]  /*1d40*/  BRA.U UP2, `(.L_x_32) ;  /* 0xfffffffd024c7547 */ /* 0x000ff6000b83ffff */
.L_x_26:
[----:B-1----:R-:W-:Y:S01]  /*1d50*/  ULEA UR8, UR13, UR4, 0x3 ;  /* 0x000000040d087291 */ /* 0x002fe2000f8e18ff */
[----:B------:R-:W-:Y:S01]  /*1d60*/  SHF.L.U32 R2, R15, 0x1f, RZ ;  /* 0x0000001f0f027819 */ /* 0x000fe200000006ff */
[----:B------:R-:W-:Y:S01]  /*1d70*/  @!P1 SYNCS.ARRIVE.TRANS64.A1T0 RZ, [UR4+0xd8], RZ ;  /* 0x0000d8ffffff99a7 */ /* 0x000fe20008100004 */
[----:B------:R-:W-:-:S06]  /*1d80*/  UISETP.GT.AND UP0, UPT, UR22, UR21, UPT ;  /* 0x000000151600728c */ /* 0x000fcc000bf04270 */
[----:B--2-4-:R1:W2:Y:S03]  /*1d90*/  SYNCS.PHASECHK.TRANS64.TRYWAIT P0, [UR8+0x58], R2 ;  /* 0x00005802ff0075a7 */ /* 0x0142a60008001108 */
[----:B------:R-:W-:Y:S05]  /*1da0*/  BRA.U !UP0, `(.L_x_33) ;  /* 0x0000000108c07547 */ /* 0x000fea000b800000 */
[----:B------:R-:W-:Y:S01]  /*1db0*/  UIADD3 UR26, UPT, UPT, UR14, UR23, URZ ;  /* 0x000000170e1a7290 */ /* 0x000fe2000fffe0ff */
[----:B------:R-:W-:-:S11]  /*1dc0*/  UMOV UR27, UR13 ;  /* 0x0000000d001b7c82 */ /* 0x000fd60008000000 */
.L_x_39:
[----:B------:R-:W-:Y:S01]  /*1dd0*/  ULEA UR17, UR27, UR4, 0x3 ;  /* 0x000000041b117291 */ /* 0x000fe2000f8e18ff */
[----:B--2---:R-:W-:Y:S01]  /*1de0*/  @P5 MOV R3, 0x9000 ;  /* 0x0000900000035802 */ /* 0x004fe20000000f00 */
[----:B-12---:R-:W-:Y:S10]  /*1df0*/  @P0 BRA `(.L_x_34) ;  /* 0x00000000000c0947 */ /* 0x006ff40003800000 */
[----:B------:R-:W-:-:S04]  /*1e00*/  SHF.L.U32 R4, R15, 0x1f, RZ ;  /* 0x0000001f0f047819 */ /* 0x000fc800000006ff */
[----:B------:R-:W2:Y:S02]  /*1e10*/  SYNCS.PHASECHK.TRANS64.TRYWAIT P0, [UR17+0x58], R4 ;  /* 0x00005804ff0075a7 */ /* 0x000ea40008001111 */
[----:B--2---:R-:W-:Y:S05]  /*1e20*/  @!P0 BRA `(.L_x_35) ;  /* 0x0000005000b48947 */ /* 0x004fea0003800000 */
.L_x_34:
[----:B------:R2:W-:Y:S01]  /*1e30*/  @P5 SYNCS.ARRIVE.TRANS64 RZ, [UR17], R3 ;  /* 0x00000003ffff59a7 */ /* 0x0005e20008000011 */
[----:B------:R-:W-:-:S04]  /*1e40*/  ULOP3.LUT UR8, UR7, 0x2, URZ, 0xfc, !UPT ;  /* 0x0000000207087892 */ /* 0x000fc8000f8efcff */
[----:B------:R-:W-:-:S09]  /*1e50*/  UISETP.NE.AND UP0, UPT, UR8, 0x2, UPT ;  /* 0x000000020800788c */ /* 0x000fd2000bf05270 */
[----:B------:R-:W-:Y:S05]  /*1e60*/  BRA.U UP0, `(.L_x_36) ;  /* 0x0000000100047547 */ /* 0x000fea000b800000 */
[----:B------:R-:W-:Y:S05]  /*1e70*/  BPT.TRAP 0x1 ;  /* 0x000000040000795c */ /* 0x000fea0000300000 */
.L_x_36:
[----:B------:R-:W-:Y:S04]  /*1e80*/  BSSY.RECONVERGENT B0, `(.L_x_37) ;  /* 0x0000003000007945 */ /* 0x000fe80003800200 */
[----:B------:R-:W-:Y:S05]  /*1e90*/  @!P4 BRA `(.L_x_38) ;  /* 0x000000000004c947 */ /* 0x000fea0003800000 */
[----:B------:R-:W-:Y:S05]  /*1ea0*/  BPT.TRAP 0x1 ;  /* 0x000000040000795c */ /* 0x000fea0000300000 */
.L_x_38:
[----:B------:R-:W-:Y:S05]  /*1eb0*/  BSYNC.RECONVERGENT B0 ;  /* 0x0000000000007941 */ /* 0x000fea0003800200 */
.L_x_37:
        /* <DEDUP_REMOVED lines=9> */
[----:B------:R-:W-:Y:S02]  /*1f50*/  USHF.L.U32 UR18, UR23, 0x6, URZ ;  /* 0x0000000617127899 */ /* 0x000fe400080006ff */
[----:B------:R-:W-:Y:S01]  /*1f60*/  ULOP3.LUT UR17, UR17, 0xfefffff8, URZ, 0xc0, !UPT ;  /* 0xfefffff811117892 */ /* 0x000fe2000f8ec0ff */
[----:B-1----:R-:W-:Y:S01]  /*1f70*/  SHF.L.U32 R2, R15, 0x1f, RZ ;  /* 0x0000001f0f027819 */ /* 0x002fe200000006ff */
[----:B------:R-:W-:Y:S02]  /*1f80*/  UIADD3 UR16, UPT, UPT, UR16, 0x4400, URZ ;  /* 0x0000440010107890 */ /* 0x000fe4000fffe0ff */
[----:B------:R-:W-:Y:S01]  /*1f90*/  UIADD3.X UR33, UPT, UPT, URZ, UR25, URZ, UP1, !UPT ;  /* 0x00000019ff217290 */ /* 0x000fe20008ffe4ff */
[----:B------:R4:W1:Y:S01]  /*1fa0*/  SYNCS.PHASECHK.TRANS64.TRYWAIT P0, [UR8+0x58], R2 ;  /* 0x00005802ff0075a7 */ /* 0x0008620008001108 */
[----:B------:R-:W-:-:S02]  /*1fb0*/  ULEA UR8, UR27, UR4, 0xb ;  /* 0x000000041b087291 */ /* 0x000fc4000f8e58ff */
[----:B------:R-:W-:Y:S02]  /*1fc0*/  UIADD3.X UR31, UPT, UPT, URZ, UR25, URZ, UP0, !UPT ;  /* 0x00000019ff1f7290 */ /* 0x000fe400087fe4ff */
[----:B------:R-:W-:Y:S01]  /*1fd0*/  UIADD3 UR8, UPT, UPT, UR8, 0x30400, URZ ;  /* 0x0003040008087890 */ /* 0x000fe2000fffe0ff */
[----:B------:R-:W-:Y:S01]  /*1fe0*/  UMOV UR28, 0x0 ;  /* 0x00000000001c7882 */ /* 0x000fe20000000000 */
[----:B------:R-:W-:Y:S01]  /*1ff0*/  UMOV UR29, 0x10000000 ;  /* 0x10000000001d7882 */ /* 0x000fe20000000000 */
[----:B------:R-:W-:Y:S01]  /*2000*/  UMOV UR19, UR35 ;  /* 0x0000002300137c82 */ /* 0x000fe20008000000 */
[----:B------:R-:W-:Y:S01]  /*2010*/  UMOV UR20, UR36 ;  /* 0x0000002400147c82 */ /* 0x000fe20008000000 */
[----:B------:R-:W-:Y:S01]  /*2020*/  UMOV UR12, UR36 ;  /* 0x00000024000c7c82 */ /* 0x000fe20008000000 */
[----:B------:R-:W-:Y:S01]  /*2030*/  UMOV UR9, UR17 ;  /* 0x0000001100097c82 */ /* 0x000fe20008000000 */
[----:B------:R-:W-:Y:S01]  /*2040*/  UMOV UR10, UR18 ;  /* 0x00000012000a7c82 */ /* 0x000fe20008000000 */
[----:B------:R4:W-:Y:S01]  /*2050*/  UTMALDG.3D.2CTA [UR16], [UR32], desc[UR28] ;  /* 0x00001c10200075b4 */ /* 0x0009e20008211000 */
[----:B------:R-:W-:Y:S01]  /*2060*/  UIADD3 UR23, UPT, UPT, UR23, 0x1, URZ ;  /* 0x0000000117177890 */ /* 0x000fe2000fffe0ff */
[----:B------:R-:W-:-:S03]  /*2070*/  UMOV UR27, UR13 ;  /* 0x0000000d001b7c82 */ /* 0x000fc60008000000 */
[----:B------:R-:W-:Y:S01]  /*2080*/  UISETP.NE.AND UP0, UPT, UR23, UR26, UPT ;  /* 0x0000001a1700728c */ /* 0x000fe2000bf05270 */
[----:B------:R4:W-:Y:S08]  /*2090*/  UTMALDG.3D.2CTA [UR8], [UR30], desc[UR28] ;  /* 0x00001c081e0075b4 */ /* 0x0009f00008211000 */
[----:B----4-:R-:W-:Y:S05]  /*20a0*/  BRA.U UP0, `(.L_x_39) ;  /* 0xfffffffd00487547 */ /* 0x010fea000b83ffff */
.L_x_33:
[C---:B-1----:R-:W-:Y:S01]  /*20b0*/  LEA R2, R14.reuse, UR4, 0x3 ;  /* 0x000000040e027c11 */ /* 0x042fe2000f8e18ff */
[----:B------:R-:W-:Y:S01]  /*20c0*/  NOP ;  /* 0x0000000000007918 */ /* 0x000fe20000000000 */
[----:B--2---:R-:W-:Y:S02]  /*20d0*/  SHF.L.U32 R3, R13, 0x1f, RZ ;  /* 0x0000001f0d037819 */ /* 0x004fe400000006ff */
[----:B------:R-:W-:Y:S02]  /*20e0*/  LEA R4, R14, UR4, 0x4 ;  /* 0x000000040e047c11 */ /* 0x000fe4000f8e20ff */
[----:B------:R-:W1:Y:S02]  /*20f0*/  SYNCS.PHASECHK.TRANS64.TRYWAIT P0, [R2+URZ+0xe0], R3 ;  /* 0x0000e003020075a7 */ /* 0x000e6400080011ff */
[----:B-1----:R-:W-:Y:S05]  /*2100*/  @!P0 BRA `(.L_x_40) ;  /* 0x0000005000148947 */ /* 0x002fea0003800000 */
.L_x_131:
[----:B------:R-:W2:Y:S01]  /*2110*/  LDS.128 R4, [R4+0x170] ;  /* 0x0001700004047984 */ /* 0x000ea20000000c00 */
[----:B------:R-:W-:Y:S01]  /*2120*/  ISETP.GE.AND P0, PT, R40, 0x1, PT ;  /* 0x000000012800780c */ /* 0x000fe20003f06270 */
[----:B-1----:R-:W-:Y:S01]  /*2130*/  VIADD R2, R2, 0xf0 ;  /* 0x000000f002027836 */ /* 0x002fe20000000000 */
[----:B------:R-:W-:Y:S01]  /*2140*/  @!PT LDS RZ, [RZ] ;  /* 0x00000000fffff984 */ /* 0x000fe20000000800 */
[----:B------:R-:W-:Y:S01]  /*2150*/  @!PT LDS RZ, [RZ] ;  /* 0x00000000fffff984 */ /* 0x000fe20000000800 */
[----:B------:R-:W-:Y:S01]  /*2160*/  @!PT LDS RZ, [RZ] ;  /* 0x00000000fffff984 */ /* 0x000fe20000000800 */
[----:B------:R-:W-:Y:S01]  /*2170*/  @!PT LDS RZ, [RZ] ;  /* 0x00000000fffff984 */ /* 0x000fe20000000800 */
[----:B------:R1:W-:Y:S06]  /*2180*/  MEMBAR.ALL.CTA ;  /* 0x0000000000007992 */ /* 0x0003ec0000008000 */
[----:B-1----:R-:W1:Y:S01]  /*2190*/  FENCE.VIEW.ASYNC.S ;  /* 0x00000000000073c6 */ /* 0x002e620000000000 */
[----:B------:R-:W-:-:S04]  /*21a0*/  PRMT R2, RZ, 0x654, R2 ;  /* 0x00000654ff027816 */ /* 0x000fc80000000002 */
[----:B-1----:R1:W-:Y:S01]  /*21b0*/  SYNCS.ARRIVE.TRANS64.RED.A1T0 RZ, [R2+URZ], RZ ;  /* 0x000000ff02ff79a7 */ /* 0x0023e200081004ff */
[----:B--2---:R-:W-:-:S13]  /*21c0*/  LOP3.LUT P2, RZ, R6, 0x1, RZ, 0xc0, !PT ;  /* 0x0000000106ff7812 */ /* 0x004fda000784c0ff */
[----:B------:R-:W-:Y:S01]  /*21d0*/  @P2 SHF.R.U32.HI R3, RZ, 0x10, R5 ;  /* 0x00000010ff032819 */ /* 0x000fe20000011605 */
[----:B------:R-:W-:Y:S01]  /*21e0*/  VOTEU.ANY UP0, P2 ;  /* 0x0000000000ff7886 */ /* 0x000fe20001000100 */
[----:B------:R-:W-:Y:S02]  /*21f0*/  @P2 MOV R10, R4 ;  /* 0x00000004000a2202 */ /* 0x000fe40000000f00 */
[----:B------:R-:W-:Y:S02]  /*2200*/  @P2 R2UR.BROADCAST UR8, R3 ;  /* 0x00000000030822ca */ /* 0x000fe400008e0000 */
[----:B------:R-:W-:-:S11]  /*2210*/  @P2 LOP3.LUT R9, R5, 0xffff, RZ, 0xc0, !PT ;  /* 0x0000ffff05092812 */ /* 0x000fd600078ec0ff */
[----:B------:R-:W-:Y:S01]  /*2220*/  @UP0 UMOV UR36, UR8 ;  /* 0x0000000800240c82 */ /* 0x000fe20008000000 */
[----:B-1----:R-:W-:Y:S05]  /*2230*/  @!P0 BRA `(.L_x_41) ;  /* 0x0000000000b88947 */ /* 0x002fea0003800000 */
[----:B------:R-:W3:Y:S01]  /*2240*/  LDC.64 R4, c[0x0][0xb18] ;  /* 0x0002c600ff047b82 */ /* 0x000ee20000000a00 */
[----:B------:R-:W-:-:S07]  /*2250*/  ISETP.NE.AND P3, PT, R40, 0x1, PT ;  /* 0x000000012800780c */ /* 0x000fce0003f65270 */
[----:B------:R-:W1:Y:S08]  /*2260*/  LDC.64 R6, c[0x0][0xb10] ;  /* 0x0002c400ff067b82 */ /* 0x000e700000000a00 */
[----:B------:R-:W2:Y:S08]  /*2270*/  LDC R18, c[0x0][0xb20] ;  /* 0x0002c800ff127b82 */ /* 0x000eb00000000800 */
[----:B------:R-:W4:Y:S01]  /*2280*/  LDC R19, c[0x0][0xb0c] ;  /* 0x0002c300ff137b82 */ /* 0x000f220000000800 */
[----:B---3--:R-:W-:Y:S01]  /*2290*/  IMAD.HI.U32 R21, R0, R5, RZ ;  /* 0x0000000500157227 */ /* 0x008fe200078e00ff */
[----:B------:R-:W-:-:S03]  /*22a0*/  ISETP.NE.AND P0, PT, R4, 0x1, PT ;  /* 0x000000010400780c */ /* 0x000fc60003f05270 */
[----:B------:R-:W-:-:S03]  /*22b0*/  IMAD.HI.U32 R5, R9, R5, RZ ;  /* 0x0000000509057227 */ /* 0x000fc600078e00ff */
[----:B------:R-:W3:Y:S01]  /*22c0*/  LDC.64 R2, c[0x0][0xb28] ;  /* 0x0002ca00ff027b82 */ /* 0x000ee20000000a00 */
[----:B-1----:R-:W-:-:S04]  /*22d0*/  IMAD.HI.U32 R22, R8, R6, RZ ;  /* 0x0000000608167227 */ /* 0x002fc800078e00ff */
[----:B------:R-:W-:Y:S01]  /*22e0*/  IMAD.HI.U32 R23, R10, R6, RZ ;  /* 0x000000060a177227 */ /* 0x000fe200078e00ff */
[----:B------:R-:W-:Y:S02]  /*22f0*/  SHF.R.U32.HI R22, RZ, R7, R22 ;  /* 0x00000007ff167219 */ /* 0x000fe40000011616 */
[-C--:B--2---:R-:W-:Y:S02]  /*2300*/  SHF.R.U32.HI R21, RZ, R18.reuse, R21 ;  /* 0x00000012ff157219 */ /* 0x084fe40000011615 */
[----:B------:R-:W-:Y:S02]  /*2310*/  SHF.R.U32.HI R5, RZ, R18, R5 ;  /* 0x00000012ff057219 */ /* 0x000fe40000011605 */
[----:B------:R-:W-:Y:S02]  /*2320*/  SEL R21, R0, R21, !P0 ;  /* 0x0000001500157207 */ /* 0x000fe40004000000 */
[----:B------:R-:W-:Y:S02]  /*2330*/  SHF.R.U32.HI R23, RZ, R7, R23 ;  /* 0x00000007ff177219 */ /* 0x000fe40000011617 */
[----:B----4-:R-:W-:-:S02]  /*2340*/  ISETP.NE.AND P1, PT, R19, 0x1, PT ;  /* 0x000000011300780c */ /* 0x010fc40003f25270 */
[----:B------:R-:W-:Y:S02]  /*2350*/  SEL R5, R9, R5, !P0 ;  /* 0x0000000509057207 */ /* 0x000fe40004000000 */
[----:B------:R-:W-:Y:S02]  /*2360*/  SEL R22, R8, R22, !P1 ;  /* 0x0000001608167207 */ /* 0x000fe40004800000 */
[----:B------:R-:W-:Y:S01]  /*2370*/  SEL R23, R10, R23, !P1 ;  /* 0x000000170a177207 */ /* 0x000fe20004800000 */
[----:B---3--:R-:W-:-:S04]  /*2380*/  IMAD.HI.U32 R20, R21, R2, RZ ;  /* 0x0000000215147227 */ /* 0x008fc800078e00ff */
        /* <DEDUP_REMOVED lines=10> */
[----:B------:R-:W-:-:S04]  /*2430*/  @!P0 IMAD.HI.U32 R7, R23, R2, RZ ;  /* 0x0000000217078227 */ /* 0x000fc800078e00ff */
[----:B------:R-:W-:Y:S01]  /*2440*/  IMAD.MOV R2, RZ, RZ, -R6 ;  /* 0x000000ffff027224 */ /* 0x000fe200078e0a06 */
[----:B------:R-:W-:Y:S02]  /*2450*/  @!P0 SHF.R.U32.HI R3, RZ, R3, R7 ;  /* 0x00000003ff038219 */ /* 0x000fe40000011607 */
[----:B------:R-:W-:Y:S01]  /*2460*/  IADD3 R7, PT, PT, -R5, RZ, RZ ;  /* 0x000000ff05077210 */ /* 0x000fe20007ffe1ff */
[----:B------:R-:W-:Y:S01]  /*2470*/  IMAD R2, R40, R2, R5 ;  /* 0x0000000228027224 */ /* 0x000fe200078e0205 */
        /* <DEDUP_REMOVED lines=10> */
.L_x_41:
[----:B------:R-:W1:Y:S02]  /*2520*/  LDCU UR8, c[0x0][0xb30] ;  /* 0x00016600ff0877ac */ /* 0x000e640008000800 */
[----:B-1----:R-:W-:-:S09]  /*2530*/  UISETP.NE.AND UP0, UPT, UR8, 0x1, UPT ;  /* 0x000000010800788c */ /* 0x002fd2000bf05270 */
[----:B------:R-:W-:Y:S05]  /*2540*/  BRA.U UP0, `(.L_x_42) ;  /* 0x0000000100407547 */ /* 0x000fea000b800000 */
[----:B------:R-:W1:Y:S08]  /*2550*/  LDC.64 R4, c[0x0][0xb10] ;  /* 0x0002c400ff047b82 */ /* 0x000e700000000a00 */
[----:B------:R-:W2:Y:S08]  /*2560*/  LDC.64 R2, c[0x0][0xb18] ;  /* 0x0002c600ff027b82 */ /* 0x000eb00000000a00 */
[----:B------:R-:W4:Y:S08]  /*2570*/  LDC R6, c[0x0][0xb20] ;  /* 0x0002c800ff067b82 */ /* 0x000f300000000800 */
[----:B------:R-:W3:Y:S01]  /*2580*/  LDC R7, c[0x0][0xb0c] ;  /* 0x0002c300ff077b82 */ /* 0x000ee20000000800 */
[----:B-1----:R-:W-:-:S05]  /*2590*/  IMAD.HI.U32 R4, R10, R4, RZ ;  /* 0x000000040a047227 */ /* 0x002fca00078e00ff */
[----:B------:R-:W-:Y:S01]  /*25a0*/  SHF.R.U32.HI R4, RZ, R5, R4 ;  /* 0x00000005ff047219 */ /* 0x000fe20000011604 */
[----:B--2---:R-:W-:Y:S01]  /*25b0*/  IMAD.HI.U32 R3, R9, R3, RZ ;  /* 0x0000000309037227 */ /* 0x004fe200078e00ff */
[----:B------:R-:W-:-:S04]  /*25c0*/  ISETP.NE.AND P0, PT, R2, 0x1, PT ;  /* 0x000000010200780c */ /* 0x000fc80003f05270 */
[----:B----4-:R-:W-:-:S04]  /*25d0*/  SHF.R.U32.HI R3, RZ, R6, R3 ;  /* 0x00000006ff037219 */ /* 0x010fc80000011603 */
[----:B------:R-:W-:Y:S02]  /*25e0*/  SEL R3, R9, R3, !P0 ;  /* 0x0000000309037207 */ /* 0x000fe40004000000 */
[----:B---3--:R-:W-:-:S04]  /*25f0*/  ISETP.NE.AND P1, PT, R7, 0x1, PT ;  /* 0x000000010700780c */ /* 0x008fc80003f25270 */
[----:B------:R-:W-:-:S05]  /*2600*/  SEL R4, R10, R4, !P1 ;  /* 0x000000040a047207 */ /* 0x000fca0004800000 */
[----:B------:R-:W-:Y:S02]  /*2610*/  IMAD.IADD R5, R3, 0x1, -R4 ;  /* 0x0000000103057824 */ /* 0x000fe400078e0a04 */
[----:B------:R-:W-:Y:S02]  /*2620*/  IMAD.IADD R3, R4, 0x1, -R3 ;  /* 0x0000000104037824 */ /* 0x000fe400078e0a03 */
[----:B------:R-:W-:Y:S02]  /*2630*/  IMAD R10, R5, R7, R10 ;  /* 0x00000007050a7224 */ /* 0x000fe400078e020a */
[----:B------:R-:W-:-:S07]  /*2640*/  IMAD R9, R3, R2, R9 ;  /* 0x0000000203097224 */ /* 0x000fce00078e0209 */
.L_x_42:
[----:B------:R-:W-:Y:S01]  /*2650*/  VIADD R14, R14, 0x1 ;  /* 0x000000010e0e7836 */ /* 0x000fe20000000000 */
[----:B------:R-:W-:Y:S01]  /*2660*/  PLOP3.LUT P1, PT, PT, PT, PT, 0x80, 0x8 ;  /* 0x000000000008781c */ /* 0x000fe20003f2f070 */
[----:B------:R-:W-:Y:S02]  /*2670*/  IMAD.IADD R96, R10, 0x1, R95 ;  /* 0x000000010a607824 */ /* 0x000fe400078e025f */
[----:B------:R-:W-:Y:S01]  /*2680*/  IMAD.IADD R97, R9, 0x1, R94 ;  /* 0x0000000109617824 */ /* 0x000fe200078e025e */
[----:B------:R-:W-:-:S04]  /*2690*/  ISETP.NE.AND P0, PT, R14, 0x2, PT ;  /* 0x000000020e00780c */ /* 0x000fc80003f05270 */
[----:B------:R-:W-:Y:S02]  /*26a0*/  SEL R2, RZ, 0x1, P0 ;  /* 0x00000001ff027807 */ /* 0x000fe40000000000 */
[----:B------:R-:W-:Y:S02]  /*26b0*/  SEL R14, R14, RZ, P0 ;  /* 0x000000ff0e0e7207 */ /* 0x000fe40000000000 */
[----:B------:R-:W-:Y:S01]  /*26c0*/  LOP3.LUT R13, R13, R2, RZ, 0x3c, !PT ;  /* 0x000000020d0d7212 */ /* 0x000fe200078e3cff */
[----:B------:R-:W-:Y:S06]  /*26d0*/  @P2 BRA `(.L_x_43) ;  /* 0xfffffff000582947 */ /* 0x000fec000383ffff */
[----:B------:R-:W-:Y:S01]  /*26e0*/  UIADD3 UR4, UPT, UPT, UR4, 0x58, URZ ;  /* 0x0000005804047890 */ /* 0x000fe2000fffe0ff */
[----:B------:R-:W-:-:S03]  /*26f0*/  SHF.L.U32 R2, R15, 0x1f, RZ ;  /* 0x0000001f0f027819 */ /* 0x000fc600000006ff */
[----:B------:R-:W-:-:S09]  /*2700*/  ULEA UR5, UR13, UR4, 0x3 ;  /* 0x000000040d057291 */ /* 0x000fd2000f8e18ff */
[----:B------:R-:W1:Y:S02]  /*2710*/  SYNCS.PHASECHK.TRANS64.TRYWAIT P0, [UR5], R2 ;  /* 0x00000002ff0075a7 */ /* 0x000e640008001105 */
[----:B-1----:R-:W-:Y:S05]  /*2720*/  @!P0 BRA `(.L_x_44) ;  /* 0x0000004800a08947 */ /* 0x002fea0003800000 */
.L_x_133:
[----:B------:R-:W-:-:S04]  /*2730*/  UIADD3 UR6, UPT, UPT, UR13, 0x1, URZ ;  /* 0x000000010d067890 */ /* 0x000fc8000fffe0ff */
[----:B------:R-:W-:-:S04]  /*2740*/  UISETP.NE.AND UP0, UPT, UR6, 0xb, UPT ;  /* 0x0000000b0600788c */ /* 0x000fc8000bf05270 */
[----:B------:R-:W-:Y:S02]  /*2750*/  USEL UR7, URZ, 0x1, UP0 ;  /* 0x00000001ff077887 */ /* 0x000fe40008000000 */
[----:B------:R-:W-:-:S04]  /*2760*/  USEL UR6, UR6, URZ, UP0 ;  /* 0x000000ff06067287 */ /* 0x000fc80008000000 */
[----:B------:R-:W-:Y:S01]  /*2770*/  ULEA UR5, UR6, UR4, 0x3 ;  /* 0x0000000406057291 */ /* 0x000fe2000f8e18ff */
[----:B-1----:R-:W-:-:S04]  /*2780*/  LOP3.LUT R2, R15, UR7, RZ, 0x3c, !PT ;  /* 0x000000070f027c12 */ /* 0x002fc8000f8e3cff */
[----:B------:R-:W-:-:S04]  /*2790*/  SHF.L.U32 R3, R2, 0x1f, RZ ;  /* 0x0000001f02037819 */ /* 0x000fc800000006ff */
[----:B------:R-:W1:Y:S02]  /*27a0*/  SYNCS.PHASECHK.TRANS64.TRYWAIT P0, [UR5], R3 ;  /* 0x00000003ff0075a7 */ /* 0x000e640008001105 */
[----:B-1----:R-:W-:Y:S05]  /*27b0*/  @!P0 BRA `(.L_x_45) ;  /* 0x0000004800948947 */ /* 0x002fea0003800000 */
.L_x_135:
[----:B------:R-:W-:-:S04]  /*27c0*/  UIADD3 UR6, UPT, UPT, UR6, 0x1, URZ ;  /* 0x0000000106067890 */ /* 0x000fc8000fffe0ff */
[----:B------:R-:W-:-:S04]  /*27d0*/  UISETP.NE.AND UP0, UPT, UR6, 0xb, UPT ;  /* 0x0000000b0600788c */ /* 0x000fc8000bf05270 */
[----:B------:R-:W-:Y:S02]  /*27e0*/  USEL UR7, URZ, 0x1, UP0 ;  /* 0x00000001ff077887 */ /* 0x000fe40008000000 */
[----:B------:R-:W-:-:S04]  /*27f0*/  USEL UR6, UR6, URZ, UP0 ;  /* 0x000000ff06067287 */ /* 0x000fc80008000000 */
[----:B------:R-:W-:Y:S01]  /*2800*/  ULEA UR5, UR6, UR4, 0x3 ;  /* 0x0000000406057291 */ /* 0x000fe2000f8e18ff */
[----:B------:R-:W-:-:S04]  /*2810*/  LOP3.LUT R2, R2, UR7, RZ, 0x3c, !PT ;  /* 0x0000000702027c12 */ /* 0x000fc8000f8e3cff */
[----:B-1----:R-:W-:-:S04]  /*2820*/  SHF.L.U32 R3, R2, 0x1f, RZ ;  /* 0x0000001f02037819 */ /* 0x002fc800000006ff */
[----:B------:R-:W1:Y:S02]  /*2830*/  SYNCS.PHASECHK.TRANS64.TRYWAIT P0, [UR5], R3 ;  /* 0x00000003ff0075a7 */ /* 0x000e640008001105 */
[----:B-1----:R-:W-:Y:S05]  /*2840*/  @!P0 BRA `(.L_x_46) ;  /* 0x0000004800888947 */ /* 0x002fea0003800000 */
.L_x_137:
        /* <DEDUP_REMOVED lines=9> */
.L_x_139:
        /* <DEDUP_REMOVED lines=9> */
.L_x_141:
        /* <DEDUP_REMOVED lines=9> */
.L_x_143:
        /* <DEDUP_REMOVED lines=9> */
.L_x_145:
        /* <DEDUP_REMOVED lines=9> */
.L_x_147:
        /* <DEDUP_REMOVED lines=9> */
.L_x_149:
        /* <DEDUP_REMOVED lines=9> */
.L_x_151:
[----:B------:R-:W-:-:S04]  /*2c40*/  UIADD3 UR6, UPT, UPT, UR6, 0x1, URZ ;  /* 0x0000000106067890 */ /* 0x000fc8000fffe0ff */
[----:B------:R-:W-:-:S04]  /*2c50*/  UISETP.NE.AND UP0, UPT, UR6, 0xb, UPT ;  /* 0x0000000b0600788c */ /* 0x000fc8000bf05270 */
[----:B------:R-:W-:Y:S02]  /*2c60*/  USEL UR5, URZ, 0x1, UP0 ;  /* 0x00000001ff057887 */ /* 0x000fe40008000000 */
[----:B------:R-:W-:-:S04]  /*2c70*/  USEL UR6, UR6, URZ, UP0 ;  /* 0x000000ff06067287 */ /* 0x000fc80008000000 */
[----:B------:R-:W-:Y:S01]  /*2c80*/  ULEA UR6, UR6, UR4, 0x3 ;  /* 0x0000000406067291 */ /* 0x000fe2000f8e18ff */
[----:B------:R-:W-:-:S04]  /*2c90*/  LOP3.LUT R2, R2, UR5, RZ, 0x3c, !PT ;  /* 0x0000000502027c12 */ /* 0x000fc8000f8e3cff */
[----:B------:R-:W-:Y:S01]  /*2ca0*/  SHF.L.U32 R2, R2, 0x1f, RZ ;  /* 0x0000001f02027819 */ /* 0x000fe200000006ff */
[----:B-1-3--:R-:W-:-:S07]  /*2cb0*/  IMAD.U32 R0, RZ, RZ, UR6 ;  /* 0x00000006ff007e24 */ /* 0x00afce000f8e00ff */
.L_x_54:
[----:B-1----:R1:W2:Y:S02]  /*2cc0*/  SYNCS.PHASECHK.TRANS64.TRYWAIT P0, [R0+URZ], R2 ;  /* 0x00000002000075a7 */ /* 0x0022a400080011ff */
[----:B--2---:R-:W-:Y:S05]  /*2cd0*/  @!P0 NANOSLEEP.SYNCS 0x989680 ;  /* 0x009896800000895d */ /* 0x004fea0003900000 */
[----:B------:R-:W2:Y:S02]  /*2ce0*/  @!P0 SYNCS.PHASECHK.TRANS64 P0, [R0+URZ], R2 ;  /* 0x00000002000085a7 */ /* 0x000ea400080010ff */
[----:B--2---:R-:W-:Y:S05]  /*2cf0*/  @P0 EXIT ;  /* 0x000000000000094d */ /* 0x004fea0003800000 */
[----:B------:R-:W-:Y:S05]  /*2d00*/  BRA `(.L_x_54) ;  /* 0xfffffffc00ec7947 */ /* 0x000fea000383ffff */
.L_x_23:
[----:B------:R-:W-:-:S04]  /*2d10*/  UISETP.NE.AND UP1, UPT, UR37, URZ, UPT ;  /* 0x000000ff2500728c */ /* 0x000fc8000bf25270 */
[----:B------:R-:W-:-:S09]  /*2d20*/  UISETP.NE.OR UP1, UPT, UR10, 0x1, UP1 ;  /* 0x000000010a00788c */ /* 0x000fd20008f25670 */
[----:B------:R-:W-:Y:S05]  /*2d30*/  BRA.U UP1, `(.L_x_55) ;  /* 0x00000005014c7547 */ /* 0x000fea000b800000 */
[----:B------:R-:W-:Y:S01]  /*2d40*/  HFMA2 R11, -RZ, RZ, 0, 0 ;  /* 0x00000000ff0b7431 */ /* 0x000fe200000001ff */
[----:B------:R-:W-:Y:S01]  /*2d50*/  ISETP.GE.U32.AND P2, PT, R10, 0x2, PT ;  /* 0x000000020a00780c */ /* 0x000fe20003f46070 */
[----:B------:R-:W-:Y:S01]  /*2d60*/  IMAD.MOV.U32 R12, RZ, RZ, 0x1 ;  /* 0x00000001ff0c7424 */ /* 0x000fe200078e00ff */
[----:B------:R-:W-:Y:S01]  /*2d70*/  CS2R R8, SRZ ;  /* 0x0000000000087805 */ /* 0x000fe2000001ff00 */
[----:B------:R-:W-:Y:S01]  /*2d80*/  IMAD.MOV.U32 R3, RZ, RZ, RZ ;  /* 0x000000ffff037224 */ /* 0x000fe200078e00ff */
[----:B------:R-:W-:Y:S01]  /*2d90*/  UMOV UR4, 0x400 ;  /* 0x0000040000047882 */ /* 0x000fe20000000000 */
[----:B------:R-:W-:Y:S01]  /*2da0*/  UMOV UR6, URZ ;  /* 0x000000ff00067c82 */ /* 0x000fe20008000000 */
[----:B------:R-:W-:-:S12]  /*2db0*/  ULEA UR37, UR37, UR4, 0x18 ;  /* 0x0000000425257291 */ /* 0x000fd8000f8ec0ff */
.L_x_59:
[----:B------:R-:W-:Y:S02]  /*2dc0*/  LEA R0, R3, UR37, 0x3 ;  /* 0x0000002503007c11 */ /* 0x000fe4000f8e18ff */
[----:B------:R-:W-:-:S03]  /*2dd0*/  SHF.L.U32 R4, R8, 0x1f, RZ ;  /* 0x0000001f08047819 */ /* 0x000fc600000006ff */
[----:B------:R-:W-:Y:S01]  /*2de0*/  VIADD R5, R0, 0x150 ;  /* 0x0000015000057836 */ /* 0x000fe20000000000 */
[----:B------:R-:W1:Y:S02]  /*2df0*/  SYNCS.PHASECHK.TRANS64.TRYWAIT P0, [R0+URZ+0x140], R4 ;  /* 0x00014004000075a7 */ /* 0x000e6400080011ff */
[----:B-1----:R-:W-:Y:S05]  /*2e00*/  @!P0 BRA `(.L_x_56) ;  /* 0x0000004400d88947 */ /* 0x002fea0003800000 */
.L_x_152:
[----:B------:R-:W-:Y:S01]  /*2e10*/  ULEA UR5, UR6, UR37, 0x3 ;  /* 0x0000002506057291 */ /* 0x000fe2000f8e18ff */
[----:B-1----:R-:W-:Y:S01]  /*2e20*/  PRMT R0, RZ, 0x654, R5 ;  /* 0x00000654ff007816 */ /* 0x002fe20000000005 */
[----:B------:R-:W-:Y:S01]  /*2e30*/  @!P2 IMAD.MOV.U32 R4, RZ, RZ, 0x10 ;  /* 0x00000010ff04a424 */ /* 0x000fe200078e00ff */
[----:B------:R-:W-:Y:S01]  /*2e40*/  SHF.L.U32 R5, R12, 0x1f, RZ ;  /* 0x0000001f0c057819 */ /* 0x000fe200000006ff */
[----:B------:R-:W-:Y:S01]  /*2e50*/  UIADD3 UR4, UPT, UPT, UR5, 0xe0, URZ ;  /* 0x000000e005047890 */ /* 0x000fe2000fffe0ff */
[----:B------:R1:W-:Y:S05]  /*2e60*/  SYNCS.ARRIVE.TRANS64.RED.A1T0 RZ, [R0+URZ], RZ ;  /* 0x000000ff00ff79a7 */ /* 0x0003ea00081004ff */
[----:B------:R-:W-:Y:S01]  /*2e70*/  IMAD.U32 R6, RZ, RZ, UR4 ;  /* 0x00000004ff067e24 */ /* 0x000fe2000f8e00ff */
[----:B------:R-:W2:Y:S04]  /*2e80*/  SYNCS.PHASECHK.TRANS64.TRYWAIT P0, [UR5+0xf0], R5 ;  /* 0x0000f005ff0075a7 */ /* 0x000ea80008001105 */
[----:B------:R-:W-:Y:S01]  /*2e90*/  PRMT R6, R10, 0x654, R6 ;  /* 0x000006540a067816 */ /* 0x000fe20000000006 */
[----:B-12---:R-:W-:Y:S06]  /*2ea0*/  @!P0 BRA `(.L_x_57) ;  /* 0x0000004400c48947 */ /* 0x006fec0003800000 */
.L_x_154:
[----:B------:R-:W-:Y:S01]  /*2eb0*/  ULEA UR4, UR6, UR37, 0x4 ;  /* 0x0000002506047291 */ /* 0x000fe2000f8e20ff */
[----:B------:R-:W-:Y:S01]  /*2ec0*/  SEL R2, R6, R2, !P2 ;  /* 0x0000000206027207 */ /* 0x000fe20005000000 */
[----:B------:R-:W-:Y:S01]  /*2ed0*/  UIADD3 UR5, UPT, UPT, UR5, 0xe0, URZ ;  /* 0x000000e005057890 */ /* 0x000fe2000fffe0ff */
[----:B-1----:R-:W-:Y:S01]  /*2ee0*/  LEA R0, R11, UR37, 0x3 ;  /* 0x000000250b007c11 */ /* 0x002fe2000f8e18ff */
[----:B------:R-:W-:Y:S01]  /*2ef0*/  UIADD3 UR4, UPT, UPT, UR4, 0x170, URZ ;  /* 0x0000017004047890 */ /* 0x000fe2000fffe0ff */
[----:B------:R1:W-:Y:S01]  /*2f00*/  @!P2 SYNCS.ARRIVE.TRANS64.RED RZ, [R2+URZ], R4 ;  /* 0x0000000402ffa9a7 */ /* 0x0003e200080004ff */
[----:B------:R-:W-:Y:S01]  /*2f10*/  UIADD3 UR6, UPT, UPT, UR6, 0x1, URZ ;  /* 0x0000000106067890 */ /* 0x000fe2000fffe0ff */
[----:B------:R-:W-:-:S03]  /*2f20*/  VIADD R3, R3, 0x1 ;  /* 0x0000000103037836 */ /* 0x000fc60000000000 */
[----:B------:R-:W-:Y:S02]  /*2f30*/  UISETP.NE.AND UP0, UPT, UR6, 0x2, UPT ;  /* 0x000000020600788c */ /* 0x000fe4000bf05270 */
[----:B------:R-:W-:Y:S01]  /*2f40*/  ISETP.NE.AND P0, PT, R3, 0x2, PT ;  /* 0x000000020300780c */ /* 0x000fe20003f05270 */
[----:B------:R-:W-:Y:S06]  /*2f50*/  UGETNEXTWORKID.BROADCAST [UR4], [UR5] ;  /* 0x00000000040073ca */ /* 0x000fec0008000100 */
[----:B------:R-:W-:Y:S02]  /*2f60*/  USEL UR4, URZ, 0x1, UP0 ;  /* 0x00000001ff047887 */ /* 0x000fe40008000000 */
[----:B------:R-:W-:-:S04]  /*2f70*/  USEL UR6, UR6, URZ, UP0 ;  /* 0x000000ff06067287 */ /* 0x000fc80008000000 */
[----:B------:R-:W-:Y:S02]  /*2f80*/  LOP3.LUT R12, R12, UR4, RZ, 0x3c, !PT ;  /* 0x000000040c0c7c12 */ /* 0x000fe4000f8e3cff */
[----:B-1----:R-:W-:-:S04]  /*2f90*/  SHF.L.U32 R4, R9, 0x1f, RZ ;  /* 0x0000001f09047819 */ /* 0x002fc800000006ff */
[----:B------:R-:W1:Y:S02]  /*2fa0*/  SYNCS.PHASECHK.TRANS64.TRYWAIT P1, [R0+URZ+0xe0], R4 ;  /* 0x0000e004000075a7 */ /* 0x000e6400080211ff */
[----:B-1----:R-:W-:Y:S05]  /*2fb0*/  @!P1 BRA `(.L_x_58) ;  /* 0x0000004400989947 */ /* 0x002fea0003800000 */
.L_x_155:
[----:B-1----:R-:W-:Y:S01]  /*2fc0*/  LEA R4, R11, UR37, 0x4 ;  /* 0x000000250b047c11 */ /* 0x002fe2000f8e20ff */
[----:B------:R-:W-:Y:S01]  /*2fd0*/  VIADD R0, R0, 0xf0 ;  /* 0x000000f000007836 */ /* 0x000fe20000000000 */
[----:B------:R-:W-:Y:S01]  /*2fe0*/  SEL R3, R3, RZ, P0 ;  /* 0x000000ff03037207 */ /* 0x000fe20000000000 */
[----:B------:R-:W-:-:S03]  /*2ff0*/  VIADD R11, R11, 0x1 ;  /* 0x000000010b0b7836 */ /* 0x000fc60000000000 */
[----:B------:R-:W1:Y:S01]  /*3000*/  LDS.128 R4, [R4+0x170] ;  /* 0x0001700004047984 */ /* 0x000e620000000c00 */
[----:B------:R-:W-:Y:S02]  /*3010*/  PRMT R0, RZ, 0x654, R0 ;  /* 0x00000654ff007816 */ /* 0x000fe40000000000 */
[C---:B------:R-:W-:Y:S01]  /*3020*/  ISETP.NE.AND P1, PT, R11.reuse, 0x2, PT ;  /* 0x000000020b00780c */ /* 0x040fe20003f25270 */
[----:B------:R-:W-:Y:S01]  /*3030*/  @!PT LDS RZ, [RZ] ;  /* 0x00000000fffff984 */ /* 0x000fe20000000800 */
[----:B------:R-:W-:Y:S01]  /*3040*/  @!PT LDS RZ, [RZ] ;  /* 0x00000000fffff984 */ /* 0x000fe20000000800 */
[----:B------:R-:W-:Y:S01]  /*3050*/  @!PT LDS RZ, [RZ] ;  /* 0x00000000fffff984 */ /* 0x000fe20000000800 */
[----:B------:R-:W-:Y:S01]  /*3060*/  @!PT LDS RZ, [RZ] ;  /* 0x00000000fffff984 */ /* 0x000fe20000000800 */
[----:B------:R2:W-:Y:S06]  /*3070*/  MEMBAR.ALL.CTA ;  /* 0x0000000000007992 */ /* 0x0005ec0000008000 */
[----:B--2---:R-:W2:Y:S01]  /*3080*/  FENCE.VIEW.ASYNC.S ;  /* 0x00000000000073c6 */ /* 0x004ea20000000000 */
[----:B------:R-:W-:Y:S01]  /*3090*/  SEL R11, R11, RZ, P1 ;  /* 0x000000ff0b0b7207 */ /* 0x000fe20000800000 */
[----:B--2---:R2:W-:Y:S01]  /*30a0*/  SYNCS.ARRIVE.TRANS64.RED.A1T0 RZ, [R0+URZ], RZ ;  /* 0x000000ff00ff79a7 */ /* 0x0045e200081004ff */
[----:B-1----:R-:W-:-:S02]  /*30b0*/  LOP3.LUT P3, RZ, R6, 0x1, RZ, 0xc0, !PT ;  /* 0x0000000106ff7812 */ /* 0x002fc4000786c0ff */
[----:B------:R-:W-:-:S04]  /*30c0*/  SEL R4, RZ, 0x1, P1 ;  /* 0x00000001ff047807 */ /* 0x000fc80000800000 */
[----:B------:R-:W-:Y:S02]  /*30d0*/  LOP3.LUT R9, R9, R4, RZ, 0x3c, !PT ;  /* 0x0000000409097212 */ /* 0x000fe400078e3cff */
[----:B--2---:R-:W-:-:S04]  /*30e0*/  SEL R0, RZ, 0x1, P0 ;  /* 0x00000001ff007807 */ /* 0x004fc80000000000 */
[----:B------:R-:W-:Y:S01]  /*30f0*/  LOP3.LUT R8, R8, R0, RZ, 0x3c, !PT ;  /* 0x0000000008087212 */ /* 0x000fe200078e3cff */
[----:B------:R-:W-:Y:S06]  /*3100*/  @P3 BRA `(.L_x_59) ;  /* 0xfffffffc002c3947 */ /* 0x000fec000383ffff */
[----:B------:R-:W-:Y:S01]  /*3110*/  ULEA UR5, UR6, UR37, 0x3 ;  /* 0x0000002506057291 */ /* 0x000fe2000f8e18ff */
[----:B------:R-:W-:-:S08]  /*3120*/  SHF.L.U32 R2, R12, 0x1f, RZ ;  /* 0x0000001f0c027819 */ /* 0x000fd000000006ff */
[----:B------:R-:W1:Y:S02]  /*3130*/  SYNCS.PHASECHK.TRANS64 P0, [UR5+0xf0], R2 ;  /* 0x0000f002ff0075a7 */ /* 0x000e640008001005 */
[----:B-1----:R-:W-:Y:S05]  /*3140*/  @P0 BRA `(.L_x_60) ;  /* 0x0000000000080947 */ /* 0x002fea0003800000 */
[----:B------:R-:W1:Y:S02]  /*3150*/  SYNCS.PHASECHK.TRANS64.TRYWAIT P0, [UR5+0xf0], R2 ;  /* 0x0000f002ff0075a7 */ /* 0x000e640008001105 */
[----:B-1----:R-:W-:Y:S05]  /*3160*/  @!P0 BRA `(.L_x_61) ;  /* 0x0000004400408947 */ /* 0x002fea0003800000 */
.L_x_60:
[----:B------:R-:W-:-:S04]  /*3170*/  UIADD3 UR4, UPT, UPT, UR6, 0x1, URZ ;  /* 0x0000000106047890 */ /* 0x000fc8000fffe0ff */
[----:B------:R-:W-:-:S04]  /*3180*/  UISETP.NE.AND UP0, UPT, UR4, 0x2, UPT ;  /* 0x000000020400788c */ /* 0x000fc8000bf05270 */
[----:B------:R-:W-:Y:S02]  /*3190*/  USEL UR7, URZ, 0x1, UP0 ;  /* 0x00000001ff077887 */ /* 0x000fe40008000000 */
[----:B------:R-:W-:-:S04]  /*31a0*/  USEL UR4, UR4, URZ, UP0 ;  /* 0x000000ff04047287 */ /* 0x000fc80008000000 */
[----:B------:R-:W-:Y:S01]  /*31b0*/  ULEA UR4, UR4, UR37, 0x3 ;  /* 0x0000002504047291 */ /* 0x000fe2000f8e18ff */
[----:B-1----:R-:W-:-:S04]  /*31c0*/  LOP3.LUT R2, R12, UR7, RZ, 0x3c, !PT ;  /* 0x000000070c027c12 */ /* 0x002fc8000f8e3cff */
[----:B------:R-:W-:-:S04]  /*31d0*/  SHF.L.U32 R0, R2, 0x1f, RZ ;  /* 0x0000001f02007819 */ /* 0x000fc800000006ff */
[----:B------:R-:W1:Y:S02]  /*31e0*/  SYNCS.PHASECHK.TRANS64 P0, [UR4+0xf0], R0 ;  /* 0x0000f000ff0075a7 */ /* 0x000e640008001004 */
[----:B-1----:R-:W-:Y:S05]  /*31f0*/  @P0 EXIT ;  /* 0x000000000000094d */ /* 0x002fea0003800000 */
[----:B------:R-:W-:Y:S02]  /*3200*/  SHF.L.U32 R2, R2, 0x1f, RZ ;  /* 0x0000001f02027819 */ /* 0x000fe400000006ff */
[----:B------:R-:W-:-:S07]  /*3210*/  MOV R0, UR4 ;  /* 0x0000000400007c02 */ /* 0x000fce0008000f00 */
.L_x_62:
[----:B-1----:R1:W2:Y:S02]  /*3220*/  SYNCS.PHASECHK.TRANS64.TRYWAIT P0, [R0+URZ+0xf0], R2 ;  /* 0x0000f002000075a7 */ /* 0x0022a400080011ff */
[----:B--2---:R-:W-:Y:S05]  /*3230*/  @!P0 NANOSLEEP.SYNCS 0x989680 ;  /* 0x009896800000895d */ /* 0x004fea0003900000 */
[----:B------:R-:W2:Y:S02]  /*3240*/  @!P0 SYNCS.PHASECHK.TRANS64 P0, [R0+URZ+0xf0], R2 ;  /* 0x0000f002000085a7 */ /* 0x000ea400080010ff */
[----:B--2---:R-:W-:Y:S05]  /*3250*/  @P0 EXIT ;  /* 0x000000000000094d */ /* 0x004fea0003800000 */
[----:B------:R-:W-:Y:S05]  /*3260*/  BRA `(.L_x_62) ;  /* 0xfffffffc00ec7947 */ /* 0x000fea000383ffff */
.L_x_55:
[----:B------:R-:W-:Y:S05]  /*3270*/  BRA.U UP4, `(.L_x_63) ;  /* 0x0000001104d87547 */ /* 0x000fea000b800000 */
[----:B------:R-:W-:Y:S01]  /*3280*/  UMOV UR6, 0x40 ;  /* 0x0000004000067882 */ /* 0x000fe20000000000 */
[----:B------:R-:W-:Y:S01]  /*3290*/  NOP ;  /* 0x0000000000007918 */ /* 0x000fe20000000000 */
[----:B------:R-:W-:Y:S01]  /*32a0*/  ULEA UR6, UR37, UR6, 0x18 ;  /* 0x0000000625067291 */ /* 0x000fe2000f8ec0ff */
[----:B------:R-:W-:Y:S02]  /*32b0*/  UMOV UR7, 0x400 ;  /* 0x0000040000077882 */ /* 0x000fe40000000000 */
[----:B------:R-:W-:-:S06]  /*32c0*/  ULEA UR37, UR37, UR7, 0x18 ;  /* 0x0000000725257291 */ /* 0x000fcc000f8ec0ff */
[----:B------:R-:W1:Y:S02]  /*32d0*/  LDS.U8 R2, [UR6+0x1c] ;  /* 0x00001c06ff027984 */ /* 0x000e640008000000 */
[----:B-1----:R-:W-:-:S13]  /*32e0*/  ISETP.NE.AND P0, PT, R2, RZ, PT ;  /* 0x000000ff0200720c */ /* 0x002fda0003f05270 */
[----:B------:R-:W-:Y:S05]  /*32f0*/  @P0 BRA `(.L_x_64) ;  /* 0x0000000400080947 */ /* 0x000fea0003800000 */
[----:B------:R-:W-:Y:S02]  /*3300*/  UISETP.NE.U32.AND UP0, UPT, UR5, 0x1, UPT ;  /* 0x000000010500788c */ /* 0x000fe4000bf05070 */
[----:B------:R-:W-:-:S07]  /*3310*/  UIADD3 UR8, UPT, UPT, UR6, 0x8, URZ ;  /* 0x0000000806087890 */ /* 0x000fce000fffe0ff */
[----:B------:R-:W-:Y:S05]  /*3320*/  BRA.U !UP0, `(.L_x_65) ;  /* 0x00000001089c7547 */ /* 0x000fea000b800000 */
[----:B------:R-:W-:Y:S01]  /*3330*/  ELECT P0, URZ, PT ;  /* 0x0000000000ff782f */ /* 0x000fe20003800000 */
[----:B------:R-:W-:-:S12]  /*3340*/  BSSY B0, `(.L_x_65) ;  /* 0x0000025000007945 */ /* 0x000fd80003800000 */
[----:B------:R-:W-:Y:S05]  /*3350*/  @!P0 BRA `(.L_x_66) ;  /* 0x00000000008c8947 */ /* 0x000fea0003800000 */
[----:B------:R-:W-:-:S05]  /*3360*/  UMOV UR7, 0x10 ;  /* 0x0000001000077882 */ /* 0x000fca0000000000 */
[----:B------:R-:W-:Y:S04]  /*3370*/  DEPBAR.LE SB1, 0x36 ;  /* 0x00009d800000791a */ /* 0x000fe80000000000 */
[----:B------:R-:W1:Y:S02]  /*3380*/  UTCATOMSWS.2CTA.FIND_AND_SET.ALIGN UP1, UR7, UR7 ;  /* 0x00000007000775e3 */ /* 0x000e640008220800 */
[----:B-1----:R-:W-:Y:S01]  /*3390*/  MOV R10, UR7 ;  /* 0x00000007000a7c02 */ /* 0x002fe20008000f00 */
[----:B------:R-:W-:Y:S06]  /*33a0*/  BRA.U UP1, `(.L_x_67) ;  /* 0x0000000101187547 */ /* 0x000fec000b800000 */
.L_x_68:
[----:B------:R-:W-:Y:S05]  /*33b0*/  NANOSLEEP 0x64 ;  /* 0x000000640000795d */ /* 0x000fea0003800000 */
[----:B------:R-:W-:-:S05]  /*33c0*/  UMOV UR7, 0x10 ;  /* 0x0000001000077882 */ /* 0x000fca0000000000 */
[----:B------:R-:W-:Y:S04]  /*33d0*/  DEPBAR.LE SB1, 0x36 ;  /* 0x00009d800000791a */ /* 0x000fe80000000000 */
[----:B------:R-:W1:Y:S02]  /*33e0*/  UTCATOMSWS.2CTA.FIND_AND_SET.ALIGN UP1, UR7, UR7 ;  /* 0x00000007000775e3 */ /* 0x000e640008220800 */
[----:B-1----:R-:W-:Y:S01]  /*33f0*/  MOV R10, UR7 ;  /* 0x00000007000a7c02 */ /* 0x002fe20008000f00 */
[----:B------:R-:W-:Y:S05]  /*3400*/  BRA.U !UP1, `(.L_x_68) ;  /* 0xfffffffd09e87547 */ /* 0x000fea000b83ffff */
.L_x_67:
[----:B------:R-:W1:Y:S01]  /*3410*/  LDS R5, [UR6+0x10] ;  /* 0x00001006ff057984 */ /* 0x000e620008000800 */
[----:B------:R-:W-:Y:S01]  /*3420*/  IMAD.U32 R3, RZ, RZ, UR37 ;  /* 0x00000025ff037e24 */ /* 0x000fe2000f8e00ff */
[----:B------:R-:W-:-:S03]  /*3430*/  MOV R2, UR4 ;  /* 0x0000000400027c02 */ /* 0x000fc60008000f00 */
[----:B------:R-:W-:Y:S01]  /*3440*/  VIADD R3, R3, 0x190 ;  /* 0x0000019003037836 */ /* 0x000fe20000000000 */
[----:B-1----:R-:W-:-:S04]  /*3450*/  SHF.L.U32 R5, R5, 0x1f, RZ ;  /* 0x0000001f05057819 */ /* 0x002fc800000006ff */
[----:B------:R-:W1:Y:S02]  /*3460*/  SYNCS.PHASECHK.TRANS64.TRYWAIT P0, [UR6+0x8], R5 ;  /* 0x00000805ff0075a7 */ /* 0x000e640008001106 */
[----:B-1----:R-:W-:Y:S05]  /*3470*/  @P0 BRA `(.L_x_69) ;  /* 0x0000000000080947 */ /* 0x002fea0003800000 */
[----:B------:R-:W1:Y:S02]  /*3480*/  SYNCS.PHASECHK.TRANS64.TRYWAIT P0, [UR6+0x8], R5 ;  /* 0x00000805ff0075a7 */ /* 0x000e640008001106 */
[----:B-1----:R-:W-:Y:S05]  /*3490*/  @!P0 BRA `(.L_x_70) ;  /* 0x00000040008c8947 */ /* 0x002fea0003800000 */
.L_x_69:
[----:B-1----:R-:W-:Y:S01]  /*34a0*/  HFMA2 R4, -RZ, RZ, 0, 5.9604644775390625e-08 ;  /* 0x00000001ff047431 */ /* 0x002fe200000001ff */
[----:B------:R-:W-:Y:S01]  /*34b0*/  UPRMT UR7, UR4, 0x654, UR8 ;  /* 0x0000065404077896 */ /* 0x000fe20008000008 */
[----:B------:R-:W-:Y:S01]  /*34c0*/  IMAD.MOV.U32 R7, RZ, RZ, 0xffff ;  /* 0x0000ffffff077424 */ /* 0x000fe200078e00ff */
[----:B------:R-:W-:Y:S01]  /*34d0*/  PRMT R2, R2, 0x654, R3 ;  /* 0x0000065402027816 */ /* 0x000fe20000000003 */
[----:B------:R-:W-:Y:S02]  /*34e0*/  IMAD.MOV.U32 R5, RZ, RZ, 0x4 ;  /* 0x00000004ff057424 */ /* 0x000fe400078e00ff */
[----:B------:R-:W-:Y:S01]  /*34f0*/  IMAD.SHL.U32 R9, R10, 0x20, RZ ;  /* 0x000000200a097824 */ /* 0x000fe200078e00ff */
[----:B------:R-:W-:Y:S02]  /*3500*/  MOV R3, UR7 ;  /* 0x0000000700037c02 */ /* 0x000fe40008000f00 */
[-C--:B------:R-:W-:Y:S01]  /*3510*/  SHF.L.U32 R7, R7, R10.reuse, RZ ;  /* 0x0000000a07077219 */ /* 0x080fe200000006ff */
[----:B------:R1:W-:Y:S01]  /*3520*/  SYNCS.ARRIVE.TRANS64.RED RZ, [UR7], R5 ;  /* 0x00000005ffff79a7 */ /* 0x0003e20008000407 */
[----:B------:R-:W-:Y:S01]  /*3530*/  SHF.L.U32 R6, R4, R10, RZ ;  /* 0x0000000a04067219 */ /* 0x000fe200000006ff */
[----:B------:R1:W-:Y:S04]  /*3540*/  STS [UR37+0x190], R9 ;  /* 0x00019009ff007988 */ /* 0x0003e80008000825 */
[----:B------:R1:W-:Y:S04]  /*3550*/  STAS [R2.64], R10 ;  /* 0x0000000a02007dbd */ /* 0x0003e8000c0008ff */
[----:B------:R1:W-:Y:S04]  /*3560*/  ATOMS.OR RZ, [UR6+0x14], R7 ;  /* 0x00001407ffff798c */ /* 0x0003e8000b000006 */
[----:B------:R1:W-:Y:S04]  /*3570*/  ATOMS.OR RZ, [UR6+0x18], R6 ;  /* 0x00001806ffff798c */ /* 0x0003e8000b000006 */
[----:B------:R1:W-:Y:S02]  /*3580*/  ATOMS.XOR RZ, [UR6+0x10], R4 ;  /* 0x00001004ffff798c */ /* 0x0003e4000b800006 */
.L_x_66:
[----:B------:R-:W-:Y:S05]  /*3590*/  BSYNC B0 ;  /* 0x0000000000007941 */ /* 0x000fea0003800000 */
.L_x_65:
[----:B------:R-:W-:Y:S05]  /*35a0*/  BRA.U UP0, `(.L_x_71) ;  /* 0x00000001006c7547 */ /* 0x000fea000b800000 */
[----:B------:R-:W-:-:S03]  /*35b0*/  UMOV UR7, 0xffffffff ;  /* 0xffffffff00077882 */ /* 0x000fc60000000000 */
[----:B------:R-:W-:Y:S05]  /*35c0*/  BRA.DIV UR7, `(.L_x_72) ;  /* 0x0000004207587947 */ /* 0x000fea000b800000 */
[----:B------:R-:W-:-:S13]  /*35d0*/  ELECT P6, URZ, PT ;  /* 0x0000000000ff782f */ /* 0x000fda00038c0000 */
.L_x_159:
[----:B------:R-:W-:Y:S05]  /*35e0*/  @!P6 BRA `(.L_x_71) ;  /* 0x00000000005ce947 */ /* 0x000fea0003800000 */
[----:B-1----:R-:W1:Y:S02]  /*35f0*/  LDS R3, [UR6+0x10] ;  /* 0x00001006ff037984 */ /* 0x002e640008000800 */
[----:B-1----:R-:W-:-:S04]  /*3600*/  SHF.L.U32 R3, R3, 0x1f, RZ ;  /* 0x0000001f03037819 */ /* 0x002fc800000006ff */
[----:B------:R-:W1:Y:S02]  /*3610*/  SYNCS.PHASECHK.TRANS64.TRYWAIT P0, [UR6+0x8], R3 ;  /* 0x00000803ff0075a7 */ /* 0x000e640008001106 */
[----:B-1----:R-:W-:Y:S05]  /*3620*/  @P0 BRA `(.L_x_73) ;  /* 0x0000000000080947 */ /* 0x002fea0003800000 */
[----:B------:R-:W1:Y:S02]  /*3630*/  SYNCS.PHASECHK.TRANS64.TRYWAIT P0, [UR6+0x8], R3 ;  /* 0x00000803ff0075a7 */ /* 0x000e640008001106 */
[----:B-1----:R-:W-:Y:S05]  /*3640*/  @!P0 BRA `(.L_x_74) ;  /* 0x0000004000588947 */ /* 0x002fea0003800000 */
.L_x_73:
[----:B------:R-:W2:Y:S01]  /*3650*/  LDS R5, [UR37+0x190] ;  /* 0x00019025ff057984 */ /* 0x000ea20008000800 */
[----:B-1----:R-:W-:Y:S02]  /*3660*/  HFMA2 R2, -RZ, RZ, 0, 5.9604644775390625e-08 ;  /* 0x00000001ff027431 */ /* 0x002fe400000001ff */
[----:B------:R-:W-:Y:S01]  /*3670*/  IMAD.MOV.U32 R3, RZ, RZ, 0xffff ;  /* 0x0000ffffff037424 */ /* 0x000fe200078e00ff */
[----:B------:R-:W-:Y:S01]  /*3680*/  UPRMT UR7, UR4, 0x654, UR8 ;  /* 0x0000065404077896 */ /* 0x000fe20008000008 */
[----:B--2---:R-:W-:-:S03]  /*3690*/  IMAD.SHL.U32 R4, R5, 0x20, RZ ;  /* 0x0000002005047824 */ /* 0x004fc600078e00ff */
[-C--:B------:R-:W-:Y:S02]  /*36a0*/  SHF.L.U32 R3, R3, R5.reuse, RZ ;  /* 0x0000000503037219 */ /* 0x080fe400000006ff */
[----:B------:R-:W-:Y:S01]  /*36b0*/  SHF.L.U32 R5, R2, R5, RZ ;  /* 0x0000000502057219 */ /* 0x000fe200000006ff */
[----:B------:R2:W-:Y:S04]  /*36c0*/  STS [UR37+0x190], R4 ;  /* 0x00019004ff007988 */ /* 0x0005e80008000825 */
[----:B------:R2:W-:Y:S04]  /*36d0*/  ATOMS.OR RZ, [UR6+0x14], R3 ;  /* 0x00001403ffff798c */ /* 0x0005e8000b000006 */
[----:B------:R2:W-:Y:S01]  /*36e0*/  ATOMS.OR RZ, [UR6+0x18], R5 ;  /* 0x00001805ffff798c */ /* 0x0005e2000b000006 */
[----:B------:R-:W-:Y:S03]  /*36f0*/  SYNCS.ARRIVE.TRANS64.RED.A1T0 RZ, [UR7], RZ ;  /* 0x000000ffffff79a7 */ /* 0x000fe60008100407 */
[----:B------:R2:W-:Y:S01]  /*3700*/  ATOMS.XOR RZ, [UR6+0x10], R2 ;  /* 0x00001002ffff798c */ /* 0x0005e2000b800006 */
[----:B------:R-:W-:Y:S05]  /*3710*/  BRA `(.L_x_71) ;  /* 0x0000000000107947 */ /* 0x000fea0003800000 */
.L_x_64:
[----:B------:R-:W-:-:S05]  /*3720*/  MOV R2, 0xffffffff ;  /* 0xffffffff00027802 */ /* 0x000fca0000000f00 */
[----:B------:R1:W-:Y:S02]  /*3730*/  STS [UR37+0x190], R2 ;  /* 0x00019002ff007988 */ /* 0x0003e40008000825 */
[----:B-1----:R-:W-:Y:S02]  /*3740*/  MOV R2, 0x3760 ;  /* 0x0000376000027802 */ /* 0x002fe40000000f00 */
[----:B-----5:R-:W-:Y:S05]  /*3750*/  CALL.REL.NOINC `($__internal_1_$__cuda_sm10x_tcgen05_guardrail_trap_phase_invalid_during_alloc) ;  /* 0x0000004400747944 */ /* 0x020fea0003c00000 */
.L_x_71:
[----:B------:R-:W-:Y:S05]  /*3760*/  WARPSYNC.ALL ;  /* 0x0000000000007948 */ /* 0x000fea0003800000 */
[----:B------:R-:W3:Y:S01]  /*3770*/  S2UR UR7, SR_CgaCtaId ;  /* 0x00000000000779c3 */ /* 0x000ee20000008800 */
[----:B------:R-:W-:Y:S01]  /*3780*/  UMOV UR6, 0x400 ;  /* 0x0000040000067882 */ /* 0x000fe20000000000 */
[----:B------:R-:W-:-:S06]  /*3790*/  NOP ;  /* 0x0000000000007918 */ /* 0x000fcc0000000000 */
[----:B------:R-:W-:Y:S06]  /*37a0*/  BAR.ARV 0x6, 0xa0 ;  /* 0x0182800000007b1d */ /* 0x000fec0000002000 */
[----:B------:R-:W4:Y:S01]  /*37b0*/  LDCU UR8, c[0x0][0x38c] ;  /* 0x00007180ff0877ac */ /* 0x000f220008000800 */
[----:B------:R-:W-:Y:S01]  /*37c0*/  LOP3.LUT R0, R0, 0xffff, RZ, 0xc0, !PT ;  /* 0x0000ffff00007812 */ /* 0x000fe200078ec0ff */
[----:B-1----:R-:W-:Y:S01]  /*37d0*/  IMAD.MOV.U32 R9, RZ, RZ, 0x1 ;  /* 0x00000001ff097424 */ /* 0x002fe200078e00ff */
[----:B------:R-:W-:Y:S01]  /*37e0*/  LOP3.LUT R8, R8, 0xffff, RZ, 0xc0, !PT ;  /* 0x0000ffff08087812 */ /* 0x000fe200078ec0ff */
[----:B------:R-:W-:Y:S01]  /*37f0*/  UMOV UR19, URZ ;  /* 0x000000ff00137c82 */ /* 0x000fe20008000000 */
[----:B------:R-:W-:Y:S01]  /*3800*/  R2UR UR11, R0 ;  /* 0x00000000000b72ca */ /* 0x000fe200000e0000 */
[----:B------:R-:W-:Y:S01]  /*3810*/  UMOV UR18, URZ ;  /* 0x000000ff00127c82 */ /* 0x000fe20008000000 */
[----:B------:R-:W-:Y:S01]  /*3820*/  R2UR UR12, R8 ;  /* 0x00000000080c72ca */ /* 0x000fe200000e0000 */
[----:B------:R-:W-:Y:S01]  /*3830*/  IMAD.MOV.U32 R8, RZ, RZ, RZ ;  /* 0x000000ffff087224 */ /* 0x000fe200078e00ff */
[----:B------:R-:W-:Y:S01]  /*3840*/  UMOV UR17, URZ ;  /* 0x000000ff00117c82 */ /* 0x000fe20008000000 */
[----:B---3--:R-:W-:-:S02]  /*3850*/  ULEA UR7, UR7, UR6, 0x18 ;  /* 0x0000000607077291 */ /* 0x008fc4000f8ec0ff */
[----:B------:R-:W-:Y:S02]  /*3860*/  UISETP.NE.AND UP2, UPT, UR5, URZ, UPT ;  /* 0x000000ff0500728c */ /* 0x000fe4000bf45270 */
[----:B------:R-:W-:Y:S02]  /*3870*/  UIADD3 UR13, UPT, UPT, UR7, 0x4400, URZ ;  /* 0x00004400070d7890 */ /* 0x000fe4000fffe0ff */
[----:B------:R-:W-:Y:S02]  /*3880*/  UIADD3 UR14, UPT, UPT, UR7, 0x30400, URZ ;  /* 0x00030400070e7890 */ /* 0x000fe4000fffe0ff */
[----:B----4-:R-:W-:Y:S01]  /*3890*/  UIADD3 UR8, UPT, UPT, UR8, 0x3f, URZ ;  /* 0x0000003f08087890 */ /* 0x010fe2000fffe0ff */
[----:B--2---:R-:W1:Y:S01]  /*38a0*/  LDS R2, [UR7+0x190] ;  /* 0x00019007ff027984 */ /* 0x004e620008000800 */
[----:B------:R-:W-:Y:S02]  /*38b0*/  USHF.R.U32.HI UR13, URZ, 0x4, UR13 ;  /* 0x00000004ff0d7899 */ /* 0x000fe4000801160d */
[----:B------:R-:W-:-:S02]  /*38c0*/  USHF.R.S32.HI UR6, URZ, 0x1f, UR8 ;  /* 0x0000001fff067899 */ /* 0x000fc40008011408 */
[----:B------:R-:W-:Y:S02]  /*38d0*/  USHF.R.U32.HI UR14, URZ, 0x4, UR14 ;  /* 0x00000004ff0e7899 */ /* 0x000fe4000801160e */
[----:B------:R-:W-:Y:S02]  /*38e0*/  ULEA.HI UR6, UR6, UR8, URZ, 0x6 ;  /* 0x0000000806067291 */ /* 0x000fe4000f8f30ff */
[----:B------:R-:W-:Y:S02]  /*38f0*/  ULOP3.LUT UR13, UR13, 0x3fff, URZ, 0xc0, !UPT ;  /* 0x00003fff0d0d7892 */ /* 0x000fe4000f8ec0ff */
[----:B------:R-:W-:Y:S02]  /*3900*/  USHF.R.S32.HI UR6, URZ, 0x6, UR6 ;  /* 0x00000006ff067899 */ /* 0x000fe40008011406 */
[----:B------:R-:W-:Y:S02]  /*3910*/  ULOP3.LUT UR14, UR14, 0x3fff, URZ, 0xc0, !UPT ;  /* 0x00003fff0e0e7892 */ /* 0x000fe4000f8ec0ff */
[----:B------:R-:W-:Y:S01]  /*3920*/  UISETP.LT.AND UP0, UPT, UR6, 0x1, UPT ;  /* 0x000000010600788c */ /* 0x000fe2000bf01270 */
[----:B------:R-:W-:Y:S01]  /*3930*/  UMOV UR28, 0x0 ;  /* 0x00000000001c7882 */ /* 0x000fe20000000000 */
[----:B------:R-:W-:Y:S01]  /*3940*/  UMOV UR29, 0x10080010 ;  /* 0x10080010001d7882 */ /* 0x000fe20000000000 */
[----:B------:R-:W-:-:S02]  /*3950*/  ULOP3.LUT UR13, UR13, 0x10000, URZ, 0xfc, !UPT ;  /* 0x000100000d0d7892 */ /* 0x000fc4000f8efcff */
[----:B------:R-:W-:Y:S02]  /*3960*/  ULOP3.LUT UR14, UR14, 0x10000, URZ, 0xfc, !UPT ;  /* 0x000100000e0e7892 */ /* 0x000fe4000f8efcff */
[----:B------:R-:W-:Y:S01]  /*3970*/  USEL UR20, UR6, 0x1, !UP0 ;  /* 0x0000000106147887 */ /* 0x000fe2000c000000 */
[----:B------:R-:W-:Y:S01]  /*3980*/  UMOV UR26, 0x0 ;  /* 0x00000000001a7882 */ /* 0x000fe20000000000 */
[----:B------:R-:W-:Y:S01]  /*3990*/  UMOV UR27, 0x10080010 ;  /* 0x10080010001b7882 */ /* 0x000fe20000000000 */
[----:B------:R-:W-:Y:S01]  /*39a0*/  UMOV UR24, 0x0 ;  /* 0x0000000000187882 */ /* 0x000fe20000000000 */
[----:B------:R-:W-:Y:S01]  /*39b0*/  UMOV UR25, 0x10080010 ;  /* 0x1008001000197882 */ /* 0x000fe20000000000 */
[----:B------:R-:W-:Y:S01]  /*39c0*/  UMOV UR22, 0x0 ;  /* 0x0000000000167882 */ /* 0x000fe20000000000 */
[----:B------:R-:W-:Y:S01]  /*39d0*/  UMOV UR23, 0x10080010 ;  /* 0x1008001000177882 */ /* 0x000fe20000000000 */
[----:B-1----:R-:W-:Y:S02]  /*39e0*/  R2UR UR21, R2 ;  /* 0x00000000021572ca */ /* 0x002fe400000e0000 */
[----:B------:R-:W-:-:S13]  /*39f0*/  CS2R R2, SRZ ;  /* 0x0000000000027805 */ /* 0x000fda000001ff00 */
.L_x_82:
[C---:B------:R-:W-:Y:S02]  /*3a00*/  LEA R0, R8.reuse, UR7, 0x3 ;  /* 0x0000000708007c11 */ /* 0x040fe4000f8e18ff */
[----:B------:R-:W-:Y:S02]  /*3a10*/  SHF.L.U32 R4, R3, 0x1f, RZ ;  /* 0x0000001f03047819 */ /* 0x000fe400000006ff */
[----:B------:R-:W-:Y:S02]  /*3a20*/  LEA R5, R8, UR7, 0x4 ;  /* 0x0000000708057c11 */ /* 0x000fe4000f8e20ff */
[----:B------:R-:W1:Y:S02]  /*3a30*/  SYNCS.PHASECHK.TRANS64.TRYWAIT P0, [R0+URZ+0xe0], R4 ;  /* 0x0000e004000075a7 */ /* 0x000e6400080011ff */
[----:B-1-34-:R-:W-:Y:S05]  /*3a40*/  @!P0 BRA `(.L_x_75) ;  /* 0x0000003c00708947 */ /* 0x01afea0003800000 */
.L_x_160:
[----:B-1----:R-:W1:Y:S01]  /*3a50*/  LDS.128 R4, [R5+0x170] ;  /* 0x0001700005047984 */ /* 0x002e620000000c00 */
[----:B------:R-:W-:Y:S02]  /*3a60*/  VIADD R0, R0, 0xf0 ;  /* 0x000000f000007836 */ /* 0x000fe40000000000 */
[----:B------:R-:W-:Y:S01]  /*3a70*/  VIADD R8, R8, 0x1 ;  /* 0x0000000108087836 */ /* 0x000fe20000000000 */
[----:B------:R-:W-:Y:S01]  /*3a80*/  @!PT LDS RZ, [RZ] ;  /* 0x00000000fffff984 */ /* 0x000fe20000000800 */
[----:B------:R-:W-:Y:S01]  /*3a90*/  @!PT LDS RZ, [RZ] ;  /* 0x00000000fffff984 */ /* 0x000fe20000000800 */
[----:B------:R-:W-:Y:S01]  /*3aa0*/  @!PT LDS RZ, [RZ] ;  /* 0x00000000fffff984 */ /* 0x000fe20000000800 */
[----:B------:R-:W-:Y:S01]  /*3ab0*/  @!PT LDS RZ, [RZ] ;  /* 0x00000000fffff984 */ /* 0x000fe20000000800 */
[----:B------:R2:W-:Y:S06]  /*3ac0*/  MEMBAR.ALL.CTA ;  /* 0x0000000000007992 */ /* 0x0005ec0000008000 */
[----:B--2---:R-:W2:Y:S01]  /*3ad0*/  FENCE.VIEW.ASYNC.S ;  /* 0x00000000000073c6 */ /* 0x004ea20000000000 */
[----:B------:R-:W-:-:S04]  /*3ae0*/  PRMT R0, RZ, 0x654, R0 ;  /* 0x00000654ff007816 */ /* 0x000fc80000000000 */
[----:B--2---:R2:W-:Y:S01]  /*3af0*/  SYNCS.ARRIVE.TRANS64.RED.A1T0 RZ, [R0+URZ], RZ ;  /* 0x000000ff00ff79a7 */ /* 0x0045e200081004ff */
[----:B-1----:R-:W-:Y:S01]  /*3b00*/  LOP3.LUT P1, RZ, R6, 0x1, RZ, 0xc0, !PT ;  /* 0x0000000106ff7812 */ /* 0x002fe2000782c0ff */
[----:B--2---:R-:W-:-:S12]  /*3b10*/  BRA.U UP2, `(.L_x_76) ;  /* 0x0000000502087547 */ /* 0x004fd8000b800000 */
[----:B------:R-:W1:Y:S01]  /*3b20*/  LDCU UR8, c[0x0][0x38c] ;  /* 0x00007180ff0877ac */ /* 0x000e620008000800 */
[----:B------:R-:W-:Y:S02]  /*3b30*/  PLOP3.LUT P2, PT, PT, PT, PT, 0x80, 0x8 ;  /* 0x000000000008781c */ /* 0x000fe40003f4f070 */
[----:B------:R-:W-:Y:S01]  /*3b40*/  SHF.L.U32 R4, R9, 0x1f, RZ ;  /* 0x0000001f09047819 */ /* 0x000fe200000006ff */
[----:B------:R-:W-:Y:S02]  /*3b50*/  ULEA UR9, UR19, UR7, 0x3 ;  /* 0x0000000713097291 */ /* 0x000fe4000f8e18ff */
[----:B------:R-:W-:Y:S02]  /*3b60*/  ULEA UR10, UR19, UR21, 0x5 ;  /* 0x00000015130a7291 */ /* 0x000fe4000f8e28ff */
[----:B-1----:R-:W-:-:S06]  /*3b70*/  UISETP.GE.AND UP0, UPT, UR8, 0x1, UPT ;  /* 0x000000010800788c */ /* 0x002fcc000bf06270 */
[----:B------:R-:W-:-:S05]  /*3b80*/  PLOP3.LUT P0, PT, PT, PT, UP0, 0x80, 0x8 ;  /* 0x000000000008781c */ /* 0x000fca0003f0f008 */
[----:B------:R-:W-:-:S08]  /*3b90*/  @UP0 ULEA UR8, UR18, UR7, 0x3 ;  /* 0x0000000712080291 */ /* 0x000fd0000f8e18ff */
[----:B------:R-:W-:-:S04]  /*3ba0*/  @P0 SHF.L.U32 R0, R2, 0x1f, RZ ;  /* 0x0000001f02000819 */ /* 0x000fc800000006ff */
[----:B------:R1:W2:Y:S01]  /*3bb0*/  @P0 SYNCS.PHASECHK.TRANS64.TRYWAIT P2, [UR8], R0 ;  /* 0x00000000ff0005a7 */ /* 0x0002a20008041108 */
[----:B------:R-:W3:Y:S02]  /*3bc0*/  SYNCS.PHASECHK.TRANS64.TRYWAIT P0, [UR9+0x120], R4 ;  /* 0x00012004ff0075a7 */ /* 0x000ee40008001109 */
[----:B-123--:R-:W-:Y:S05]  /*3bd0*/  @!P0 BRA `(.L_x_77) ;  /* 0x0000003c00208947 */ /* 0x00efea0003800000 */
.L_x_162:
[----:B------:R-:W-:Y:S01]  /*3be0*/  UMOV UR16, UR17 ;  /* 0x0000001100107c82 */ /* 0x000fe20008000000 */
[----:B------:R-:W-:Y:S05]  /*3bf0*/  BRA.U !UP0, `(.L_x_78) ;  /* 0x0000000108c07547 */ /* 0x000fea000b800000 */
[----:B------:R-:W-:Y:S02]  /*3c00*/  UIADD3 UR16, UPT, UPT, UR20, UR17, URZ ;  /* 0x0000001114107290 */ /* 0x000fe4000fffe0ff */
[----:B------:R-:W-:Y:S01]  /*3c10*/  UPLOP3.LUT UP3, UPT, UPT, UPT, UPT, 0x40, 0x4 ;  /* 0x000000000004789c */ /* 0x000fe20003f6e870 */
[----:B------:R-:W-:Y:S01]  /*3c20*/  UMOV UR15, UR6 ;  /* 0x00000006000f7c82 */ /* 0x000fe20008000000 */
[----:B------:R-:W-:-:S09]  /*3c30*/  UMOV UR46, UR18 ;  /* 0x00000012002e7c82 */ /* 0x000fd20008000000 */
.L_x_81:
[----:B--2---:R-:W-:Y:S01]  /*3c40*/  ULEA UR8, UR46, UR7, 0x3 ;  /* 0x000000072e087291 */ /* 0x004fe2000f8e18ff */
[----:B---3--:R-:W-:Y:S11]  /*3c50*/  @P2 BRA `(.L_x_79) ;  /* 0x00000000000c2947 */ /* 0x008ff60003800000 */
[----:B-1----:R-:W-:Y:S04]  /*3c60*/  SHF.L.U32 R4, R2, 0x1f, RZ ;  /* 0x0000001f02047819 */ /* 0x002fe800000006ff */
[----:B------:R-:W1:Y:S02]  /*3c70*/  SYNCS.PHASECHK.TRANS64.TRYWAIT P0, [UR8], R4 ;  /* 0x00000004ff0075a7 */ /* 0x000e640008001108 */
[----:B-1----:R-:W-:Y:S05]  /*3c80*/  @!P0 BRA `(.L_x_80) ;  /* 0x0000003c000c8947 */ /* 0x002fea0003800000 */
.L_x_79:
[----:B------:R-:W-:Y:S01]  /*3c90*/  UISETP.NE.AND UP0, UPT, UR15, 0x1, UPT ;  /* 0x000000010f00788c */ /* 0x000fe2000bf05270 */
[----:B------:R-:W-:Y:S01]  /*3ca0*/  PLOP3.LUT P2, PT, PT, PT, PT, 0x80, 0x8 ;  /* 0x000000000008781c */ /* 0x000fe20003f4f070 */
[----:B------:R-:W-:Y:S02]  /*3cb0*/  UIADD3 UR18, UPT, UPT, UR46, 0x1, URZ ;  /* 0x000000012e127890 */ /* 0x000fe4000fffe0ff */
[----:B------:R-:W-:Y:S02]  /*3cc0*/  ULEA UR32, UR46, UR14, 0x7 ;  /* 0x0000000e2e207291 */ /* 0x000fe4000f8e38ff */
[----:B------:R-:W-:Y:S01]  /*3cd0*/  UISETP.NE.AND UP1, UPT, UR18, 0xb, UPT ;  /* 0x0000000b1200788c */ /* 0x000fe2000bf25270 */
[----:B------:R-:W-:Y:S01]  /*3ce0*/  PLOP3.LUT P0, PT, PT, PT, UP0, 0x80, 0x8 ;  /* 0x000000000008781c */ /* 0x000fe20003f0f008 */
[----:B------:R-:W-:Y:S02]  /*3cf0*/  UIADD3 UR44, UPT, UPT, UR32, 0x2, URZ ;  /* 0x00000002202c7890 */ /* 0x000fe4000fffe0ff */
[----:B------:R-:W-:Y:S02]  /*3d00*/  USEL UR31, URZ, 0x1, UP1 ;  /* 0x00000001ff1f7887 */ /* 0x000fe40008800000 */
[----:B------:R-:W-:Y:S02]  /*3d10*/  USEL UR18, UR18, URZ, UP1 ;  /* 0x000000ff12127287 */ /* 0x000fe40008800000 */
[----:B------:R-:W-:Y:S02]  /*3d20*/  UIADD3 UR40, UPT, UPT, UR32, 0x4, URZ ;  /* 0x0000000420287890 */ /* 0x000fe4000fffe0ff */
[----:B------:R-:W-:Y:S01]  /*3d30*/  @UP0 ULEA UR30, UR18, UR7, 0x3 ;  /* 0x00000007121e0291 */ /* 0x000fe2000f8e18ff */
[----:B------:R-:W-:Y:S01]  /*3d40*/  LOP3.LUT R2, R2, UR31, RZ, 0x3c, !PT ;  /* 0x0000001f02027c12 */ /* 0x000fe2000f8e3cff */
[----:B------:R-:W-:Y:S02]  /*3d50*/  UIADD3 UR36, UPT, UPT, UR32, 0x6, URZ ;  /* 0x0000000620247890 */ /* 0x000fe4000fffe0ff */
[----:B------:R-:W-:Y:S01]  /*3d60*/  UIADD3 UR8, UPT, UPT, UR8, 0x58, URZ ;  /* 0x0000005808087890 */ /* 0x000fe2000fffe0ff */
[----:B-1----:R-:W-:Y:S01]  /*3d70*/  @P0 SHF.L.U32 R0, R2, 0x1f, RZ ;  /* 0x0000001f02000819 */ /* 0x002fe200000006ff */
[----:B------:R-:W-:Y:S02]  /*3d80*/  UIADD3 UR17, UPT, UPT, UR17, 0x1, URZ ;  /* 0x0000000111117890 */ /* 0x000fe4000fffe0ff */
[----:B------:R-:W-:Y:S01]  /*3d90*/  UIADD3 UR15, UPT, UPT, UR15, -0x1, URZ ;  /* 0xffffffff0f0f7890 */ /* 0x000fe2000fffe0ff */
[----:B------:R2:W3:Y:S01]  /*3da0*/  @P0 SYNCS.PHASECHK.TRANS64.TRYWAIT P2, [UR30], R0 ;  /* 0x00000000ff0005a7 */ /* 0x0004e2000804111e */
[----:B------:R-:W-:Y:S02]  /*3db0*/  ULEA UR30, UR46, UR13, 0xa ;  /* 0x0000000d2e1e7291 */ /* 0x000fe4000f8e50ff */
[----:B------:R-:W-:Y:S02]  /*3dc0*/  UISETP.NE.AND UP0, UPT, UR17, UR16, UPT ;  /* 0x000000101100728c */ /* 0x000fe4000bf05270 */
[----:B------:R-:W-:Y:S02]  /*3dd0*/  UIADD3 UR42, UPT, UPT, UR30, 0x2, URZ ;  /* 0x000000021e2a7890 */ /* 0x000fe4000fffe0ff */
[----:B------:R-:W-:Y:S02]  /*3de0*/  UIADD3 UR38, UPT, UPT, UR30, 0x4, URZ ;  /* 0x000000041e267890 */ /* 0x000fe4000fffe0ff */
[----:B------:R-:W-:Y:S01]  /*3df0*/  UIADD3 UR34, UPT, UPT, UR30, 0x6, URZ ;  /* 0x000000061e227890 */ /* 0x000fe2000fffe0ff */
[----:B------:R-:W-:Y:S01]  /*3e00*/  UMOV UR33, 0x40004040 ;  /* 0x4000404000217882 */ /* 0x000fe20000000000 */
[----:B------:R-:W-:Y:S01]  /*3e10*/  UMOV UR31, 0x40004040 ;  /* 0x40004040001f7882 */ /* 0x000fe20000000000 */
[----:B------:R-:W-:Y:S01]  /*3e20*/  UMOV UR45, 0x40004040 ;  /* 0x40004040002d7882 */ /* 0x000fe20000000000 */
[----:B------:R2:W-:Y:S01]  /*3e30*/  UTCHMMA.2CTA gdesc[UR30], gdesc[UR32], tmem[UR10], tmem[UR28], idesc[UR29], UP3 ;  /* 0x00ff1c201e0075ea */ /* 0x0005e20009a0000a */
[----:B------:R-:W-:Y:S01]  /*3e40*/  UPLOP3.LUT UP3, UPT, UPT, UPT, UPT, 0x80, 0x8 ;  /* 0x000000000008789c */ /* 0x000fe20003f6f070 */
[----:B------:R-:W-:Y:S01]  /*3e50*/  UMOV UR43, 0x40004040 ;  /* 0x40004040002b7882 */ /* 0x000fe20000000000 */
[----:B------:R-:W-:Y:S01]  /*3e60*/  UMOV UR41, 0x40004040 ;  /* 0x4000404000297882 */ /* 0x000fe20000000000 */
[----:B------:R2:W-:Y:S01]  /*3e70*/  UTCHMMA.2CTA gdesc[UR42], gdesc[UR44], tmem[UR10], tmem[UR26], idesc[UR27], UPT ;  /* 0x00ff1a2c2a0075ea */ /* 0x0005e2000ba0000a */
[----:B------:R-:W-:Y:S01]  /*3e80*/  UMOV UR39, 0x40004040 ;  /* 0x4000404000277882 */ /* 0x000fe20000000000 */
[----:B------:R-:W-:Y:S01]  /*3e90*/  UMOV UR37, 0x40004040 ;  /* 0x4000404000257882 */ /* 0x000fe20000000000 */
[----:B------:R-:W-:Y:S01]  /*3ea0*/  UMOV UR35, 0x40004040 ;  /* 0x4000404000237882 */ /* 0x000fe20000000000 */
[----:B------:R2:W-:Y:S01]  /*3eb0*/  UTCHMMA.2CTA gdesc[UR38], gdesc[UR40], tmem[UR10], tmem[UR24], idesc[UR25], UPT ;  /* 0x00ff1828260075ea */ /* 0x0005e2000ba0000a */
[----:B------:R2:W-:Y:S01]  /*3ec0*/  UTCHMMA.2CTA gdesc[UR34], gdesc[UR36], tmem[UR10], tmem[UR22], idesc[UR23], UPT ;  /* 0x00ff1624220075ea */ /* 0x0005e2000ba0000a */
[----:B------:R2:W-:Y:S01]  /*3ed0*/  UTCBAR.2CTA.MULTICAST [UR8], URZ, UR12 ;  /* 0x000000ff080073e9 */ /* 0x0005e2000820080c */
[----:B------:R-:W-:Y:S01]  /*3ee0*/  UMOV UR46, UR18 ;  /* 0x00000012002e7c82 */ /* 0x000fe20008000000 */
[----:B------:R-:W-:Y:S05]  /*3ef0*/  BRA.U UP0, `(.L_x_81) ;  /* 0xfffffffd00507547 */ /* 0x000fea000b83ffff */
.L_x_78:
[----:B------:R-:W-:Y:S01]  /*3f00*/  UIADD3 UR9, UPT, UPT, UR9, 0x100, URZ ;  /* 0x0000010009097890 */ /* 0x000fe2000fffe0ff */
[----:B------:R-:W-:-:S08]  /*3f10*/  UMOV UR17, UR16 ;  /* 0x0000001000117c82 */ /* 0x000fd00008000000 */
[----:B------:R4:W-:Y:S01]  /*3f20*/  UTCBAR.2CTA.MULTICAST [UR9], URZ, UR11 ;  /* 0x000000ff090073e9 */ /* 0x0009e2000820080b */
[----:B------:R-:W-:Y:S02]  /*3f30*/  NOP ;  /* 0x0000000000007918 */ /* 0x000fe40000000000 */
.L_x_76:
[----:B------:R-:W-:Y:S01]  /*3f40*/  UIADD3 UR19, UPT, UPT, UR19, 0x1, URZ ;  /* 0x0000000113137890 */ /* 0x000fe2000fffe0ff */
[----:B------:R-:W-:-:S03]  /*3f50*/  ISETP.NE.AND P0, PT, R8, 0x2, PT ;  /* 0x000000020800780c */ /* 0x000fc60003f05270 */
[----:B------:R-:W-:Y:S01]  /*3f60*/  UISETP.NE.AND UP0, UPT, UR19, 0x4, UPT ;  /* 0x000000041300788c */ /* 0x000fe2000bf05270 */
[----:B-12---:R-:W-:Y:S02]  /*3f70*/  SEL R0, RZ, 0x1, P0 ;  /* 0x00000001ff007807 */ /* 0x006fe40000000000 */
[----:B------:R-:W-:Y:S01]  /*3f80*/  SEL R8, R8, RZ, P0 ;  /* 0x000000ff08087207 */ /* 0x000fe20000000000 */
[----:B------:R-:W-:Y:S01]  /*3f90*/  USEL UR8, URZ, 0x1, UP0 ;  /* 0x00000001ff087887 */ /* 0x000fe20008000000 */
[----:B------:R-:W-:Y:S01]  /*3fa0*/  LOP3.LUT R3, R3, R0, RZ, 0x3c, !PT ;  /* 0x0000000003037212 */ /* 0x000fe200078e3cff */
[----:B------:R-:W-:-:S04]  /*3fb0*/  USEL UR19, UR19, URZ, UP0 ;  /* 0x000000ff13137287 */ /* 0x000fc80008000000 */
[----:B------:R-:W-:Y:S01]  /*3fc0*/  LOP3.LUT R9, R9, UR8, RZ, 0x3c, !PT ;  /* 0x0000000809097c12 */ /* 0x000fe2000f8e3cff */
[----:B------:R-:W-:Y:S07]  /*3fd0*/  @P1 BRA `(.L_x_82) ;  /* 0xfffffff800881947 */ /* 0x000fee000383ffff */
[----:B------:R-:W1:Y:S01]  /*3fe0*/  S2UR UR6, SR_CgaCtaId ;  /* 0x00000000000679c3 */ /* 0x000e620000008800 */
[----:B------:R-:W-:Y:S01]  /*3ff0*/  ELECT P0, URZ, PT ;  /* 0x0000000000ff782f */ /* 0x000fe20003800000 */
[----:B------:R-:W-:Y:S01]  /*4000*/  HFMA2 R0, -RZ, RZ, 0, 5.9604644775390625e-08 ;  /* 0x00000001ff007431 */ /* 0x000fe200000001ff */
[----:B------:R-:W-:-:S05]  /*4010*/  UMOV UR8, 0x40 ;  /* 0x0000004000087882 */ /* 0x000fca0000000000 */
[----:B------:R-:W-:Y:S01]  /*4020*/  UVIRTCOUNT.DEALLOC.SMPOOL 0x80 ;  /* 0x000000800000784c */ /* 0x000fe20000000000 */
[----:B------:R-:W-:Y:S02]  /*4030*/  UISETP.NE.AND UP0, UPT, UR5, URZ, UPT ;  /* 0x000000ff0500728c */ /* 0x000fe4000bf05270 */
[----:B-1----:R-:W-:-:S09]  /*4040*/  ULEA UR6, UR6, UR8, 0x18 ;  /* 0x0000000806067291 */ /* 0x002fd2000f8ec0ff */
[----:B------:R1:W-:Y:S01]  /*4050*/  @P0 STS.U8 [UR6+0x1c], R0 ;  /* 0x00001c00ff000988 */ /* 0x0003e20008000006 */
[----:B------:R-:W-:Y:S05]  /*4060*/  BRA.U UP0, `(.L_x_83) ;  /* 0x0000000100a07547 */ /* 0x000fea000b800000 */
[----:B------:R-:W-:Y:S01]  /*4070*/  UIADD3 UR5, UPT, UPT, UR7, 0x120, URZ ;  /* 0x0000012007057890 */ /* 0x000fe2000fffe0ff */
[----:B------:R-:W-:-:S03]  /*4080*/  SHF.L.U32 R2, R9, 0x1f, RZ ;  /* 0x0000001f09027819 */ /* 0x000fc600000006ff */
[----:B------:R-:W-:-:S09]  /*4090*/  ULEA UR8, UR19, UR5, 0x3 ;  /* 0x0000000513087291 */ /* 0x000fd2000f8e18ff */
[----:B------:R-:W2:Y:S02]  /*40a0*/  SYNCS.PHASECHK.TRANS64.TRYWAIT P0, [UR8], R2 ;  /* 0x00000002ff0075a7 */ /* 0x000ea40008001108 */
[----:B--2---:R-:W-:Y:S05]  /*40b0*/  @!P0 BRA `(.L_x_84) ;  /* 0x0000003800188947 */ /* 0x004fea0003800000 */
.L_x_165:
[----:B----4-:R-:W-:-:S04]  /*40c0*/  UIADD3 UR9, UPT, UPT, UR19, 0x1, URZ ;  /* 0x0000000113097890 */ /* 0x010fc8000fffe0ff */
        /* <DEDUP_REMOVED lines=8> */
.L_x_167:
        /* <DEDUP_REMOVED lines=9> */
.L_x_169:
[----:B------:R-:W-:-:S04]  /*41e0*/  UIADD3 UR9, UPT, UPT, UR9, 0x1, URZ ;  /* 0x0000000109097890 */ /* 0x000fc8000fffe0ff */
[----:B------:R-:W-:-:S04]  /*41f0*/  UISETP.NE.AND UP1, UPT, UR9, 0x4, UPT ;  /* 0x000000040900788c */ /* 0x000fc8000bf25270 */
[----:B------:R-:W-:Y:S02]  /*4200*/  USEL UR8, URZ, 0x1, UP1 ;  /* 0x00000001ff087887 */ /* 0x000fe40008800000 */
[----:B------:R-:W-:-:S04]  /*4210*/  USEL UR9, UR9, URZ, UP1 ;  /* 0x000000ff09097287 */ /* 0x000fc80008800000 */
[----:B------:R-:W-:Y:S01]  /*4220*/  ULEA UR9, UR9, UR5, 0x3 ;  /* 0x0000000509097291 */ /* 0x000fe2000f8e18ff */
[----:B------:R-:W-:-:S04]  /*4230*/  LOP3.LUT R2, R2, UR8, RZ, 0x3c, !PT ;  /* 0x0000000802027c12 */ /* 0x000fc8000f8e3cff */
[----:B------:R-:W-:Y:S01]  /*4240*/  SHF.L.U32 R2, R2, 0x1f, RZ ;  /* 0x0000001f02027819 */ /* 0x000fe200000006ff */
[----:B-1----:R-:W-:-:S04]  /*4250*/  IMAD.U32 R0, RZ, RZ, UR9 ;  /* 0x00000009ff007e24 */ /* 0x002fc8000f8e00ff */
[----:B------:R1:W2:Y:S03]  /*4260*/  SYNCS.PHASECHK.TRANS64.TRYWAIT P0, [R0+URZ], R2 ;  /* 0x00000002000075a7 */ /* 0x0002a600080011ff */
[----:B--2---:R-:W-:Y:S05]  /*4270*/  @!P0 NANOSLEEP.SYNCS 0x989680 ;  /* 0x009896800000895d */ /* 0x004fea0003900000 */
[----:B------:R-:W2:Y:S02]  /*4280*/  @!P0 SYNCS.PHASECHK.TRANS64 P0, [R0+URZ], R2 ;  /* 0x00000002000085a7 */ /* 0x000ea400080010ff */
[----:B--2---:R-:W-:Y:S05]  /*4290*/  @P0 BRA `(.L_x_87) ;  /* 0x0000000000200947 */ /* 0x004fea0003800000 */
.L_x_88:
[----:B--2---:R2:W4:Y:S02]  /*42a0*/  SYNCS.PHASECHK.TRANS64.TRYWAIT P0, [R0+URZ], R2 ;  /* 0x00000002000075a7 */ /* 0x00452400080011ff */
[----:B----4-:R-:W-:Y:S05]  /*42b0*/  @!P0 NANOSLEEP.SYNCS 0x989680 ;  /* 0x009896800000895d */ /* 0x010fea0003900000 */
[----:B------:R-:W4:Y:S02]  /*42c0*/  @!P0 SYNCS.PHASECHK.TRANS64 P0, [R0+URZ], R2 ;  /* 0x00000002000085a7 */ /* 0x000f2400080010ff */
[----:B----4-:R-:W-:Y:S05]  /*42d0*/  @!P0 BRA `(.L_x_88) ;  /* 0xfffffffc00f08947 */ /* 0x010fea000383ffff */
[----:B------:R-:W-:Y:S05]  /*42e0*/  BRA `(.L_x_87) ;  /* 0x00000000000c7947 */ /* 0x000fea0003800000 */
.L_x_83:
[----:B------:R-:W-:-:S04]  /*42f0*/  UIADD3 UR5, UPT, UPT, UR7, 0x160, URZ ;  /* 0x0000016007057890 */ /* 0x000fc8000fffe0ff */
[----:B------:R-:W-:-:S09]  /*4300*/  UPRMT UR5, UR4, 0x654, UR5 ;  /* 0x0000065404057896 */ /* 0x000fd20008000005 */
[----:B------:R-:W-:Y:S03]  /*4310*/  SYNCS.ARRIVE.TRANS64.RED.A1T0 RZ, [UR5], RZ ;  /* 0x000000ffffff79a7 */ /* 0x000fe60008100405 */
.L_x_87:
[----:B-12---:R-:W-:Y:S01]  /*4320*/  SHF.L.U32 R2, RZ, 0x1f, RZ ;  /* 0x0000001fff027819 */ /* 0x006fe200000006ff */
[----:B------:R-:W-:Y:S01]  /*4330*/  UIADD3 UR5, UPT, UPT, UR7, 0x160, URZ ;  /* 0x0000016007057890 */ /* 0x000fe2000fffe0ff */
[----:B------:R-:W-:Y:S02]  /*4340*/  PLOP3.LUT P0, PT, PT, PT, UP0, 0x80, 0x8 ;  /* 0x000000000008781c */ /* 0x000fe40003f0f008 */
[----:B------:R-:W1:Y:S02]  /*4350*/  SYNCS.PHASECHK.TRANS64.TRYWAIT P1, [UR7+0x160], R2 ;  /* 0x00016002ff0075a7 */ /* 0x000e640008021107 */
[----:B-1----:R-:W-:Y:S09]  /*4360*/  @!P1 BRA `(.L_x_89) ;  /* 0x0000003400b49947 */ /* 0x002ff20003800000 */
.L_x_171:
[----:B------:R-:W-:Y:S01]  /*4370*/  @!UP0 UPRMT UR5, UR4, 0x654, UR5 ;  /* 0x0000065404058896 */ /* 0x000fe20008000005 */
[----:B------:R-:W-:Y:S02]  /*4380*/  UMOV UR8, 0xffff ;  /* 0x0000ffff00087882 */ /* 0x000fe40000000000 */
[----:B------:R-:W-:-:S06]  /*4390*/  UMOV UR4, 0x1 ;  /* 0x0000000100047882 */ /* 0x000fcc0000000000 */
[----:B------:R-:W-:Y:S01]  /*43a0*/  @!P0 SYNCS.ARRIVE.TRANS64.RED.A1T0 RZ, [UR5], RZ ;  /* 0x000000ffffff89a7 */ /* 0x000fe20008100405 */
[----:B------:R-:W-:Y:S01]  /*43b0*/  NOP ;  /* 0x0000000000007918 */ /* 0x000fe20000000000 */
[----:B-1----:R-:W1:Y:S01]  /*43c0*/  LDS R0, [UR6+0x14] ;  /* 0x00001406ff007984 */ /* 0x002e620008000800 */
[----:B------:R-:W-:-:S04]  /*43d0*/  ULOP3.LUT UR5, UR21, 0xffff, URZ, 0xc0, !UPT ;  /* 0x0000ffff15057892 */ /* 0x000fc8000f8ec0ff */
[----:B------:R-:W-:-:S04]  /*43e0*/  USHF.R.U32.HI UR5, URZ, 0x5, UR5 ;  /* 0x00000005ff057899 */ /* 0x000fc80008011605 */
[----:B------:R-:W-:Y:S02]  /*43f0*/  USHF.L.U32 UR8, UR8, UR5, URZ ;  /* 0x0000000508087299 */ /* 0x000fe400080006ff */
[----:B------:R-:W-:-:S04]  /*4400*/  USHF.L.U32 UR4, UR4, UR5, URZ ;  /* 0x0000000504047299 */ /* 0x000fc800080006ff */
[----:B-1----:R-:W-:-:S04]  /*4410*/  LOP3.LUT R0, R0, UR8, RZ, 0xc0, !PT ;  /* 0x0000000800007c12 */ /* 0x002fc8000f8ec0ff */
[----:B------:R-:W-:-:S13]  /*4420*/  ISETP.NE.AND P0, PT, R0, UR8, PT ;  /* 0x0000000800007c0c */ /* 0x000fda000bf05270 */
[----:B------:R-:W-:Y:S05]  /*4430*/  @P0 BRA `(.L_x_90) ;  /* 0x0000000000580947 */ /* 0x000fea0003800000 */
[----:B------:R-:W1:Y:S02]  /*4440*/  LDS R0, [UR6+0x18] ;  /* 0x00001806ff007984 */ /* 0x000e640008000800 */
[----:B-1----:R-:W-:-:S04]  /*4450*/  LOP3.LUT R0, R0, UR4, RZ, 0xc0, !PT ;  /* 0x0000000400007c12 */ /* 0x002fc8000f8ec0ff */
[----:B------:R-:W-:-:S13]  /*4460*/  ISETP.NE.AND P0, PT, R0, UR4, PT ;  /* 0x0000000400007c0c */ /* 0x000fda000bf05270 */
[----:B------:R-:W-:Y:S05]  /*4470*/  @P0 BRA `(.L_x_91) ;  /* 0x00000000003c0947 */ /* 0x000fea0003800000 */
[----:B------:R-:W1:Y:S01]  /*4480*/  S2R R2, SR_LANEID ;  /* 0x0000000000027919 */ /* 0x000e620000000000 */
[----:B------:R-:W-:Y:S01]  /*4490*/  ULOP3.LUT UR8, URZ, UR8, URZ, 0x33, !UPT ;  /* 0x00000008ff087292 */ /* 0x000fe2000f8e33ff */
[----:B------:R-:W-:Y:S02]  /*44a0*/  VOTEU.ANY UR7, UPT, PT ;  /* 0x0000000000077886 */ /* 0x000fe400038e0100 */
[----:B------:R-:W-:-:S03]  /*44b0*/  UFLO.U32 UR7, UR7 ;  /* 0x00000007000772bd */ /* 0x000fc600080e0000 */
[----:B------:R-:W-:-:S04]  /*44c0*/  IMAD.U32 R0, RZ, RZ, UR8 ;  /* 0x00000008ff007e24 */ /* 0x000fc8000f8e00ff */
[----:B------:R2:W3:Y:S02]  /*44d0*/  REDUX UR5, R0 ;  /* 0x00000000000573c4 */ /* 0x0004e40000000000 */
[----:B------:R1:W-:Y:S02]  /*44e0*/  UTCATOMSWS.AND URZ, UR8 ;  /* 0x0000000800ff79e3 */ /* 0x0003e40008000000 */
[----:B-1----:R-:W-:Y:S02]  /*44f0*/  ISETP.EQ.U32.AND P0, PT, R2, UR7, PT ;  /* 0x0000000702007c0c */ /* 0x002fe4000bf02070 */
[----:B--2---:R-:W-:Y:S02]  /*4500*/  LOP3.LUT R0, RZ, UR4, RZ, 0x33, !PT ;  /* 0x00000004ff007c12 */ /* 0x004fe4000f8e33ff */
[----:B---3--:R-:W-:Y:S02]  /*4510*/  MOV R2, UR5 ;  /* 0x0000000500027c02 */ /* 0x008fe40008000f00 */
[----:B------:R-:W1:Y:S07]  /*4520*/  REDUX UR4, R0 ;  /* 0x00000000000473c4 */ /* 0x000e6e0000000000 */
[----:B------:R2:W-:Y:S01]  /*4530*/  @P0 ATOMS.AND RZ, [UR6+0x14], R2 ;  /* 0x00001402ffff098c */ /* 0x0005e2000a800006 */
[----:B-1----:R-:W-:-:S05]  /*4540*/  IMAD.U32 R0, RZ, RZ, UR4 ;  /* 0x00000004ff007e24 */ /* 0x002fca000f8e00ff */
[----:B------:R2:W-:Y:S01]  /*4550*/  @P0 ATOMS.AND RZ, [UR6+0x18], R0 ;  /* 0x00001800ffff098c */ /* 0x0005e2000a800006 */
[----:B------:R-:W-:Y:S05]  /*4560*/  BRA `(.L_x_92) ;  /* 0x0000000000147947 */ /* 0x000fea0003800000 */
.L_x_91:
[----:B------:R-:W-:Y:S02]  /*4570*/  MOV R2, 0x4590 ;  /* 0x0000459000027802 */ /* 0x000fe40000000f00 */
[----:B---345:R-:W-:Y:S05]  /*4580*/  CALL.REL.NOINC `($__internal_0_$__cuda_sm10x_tcgen05_guardrail_trap_col_being_dealloced_not_returned_by_alloc) ;  /* 0x0000003400dc7944 */ /* 0x038fea0003c00000 */
[----:B------:R-:W-:Y:S05]  /*4590*/  BRA `(.L_x_92) ;  /* 0x0000000000087947 */ /* 0x000fea0003800000 */
.L_x_90:
[----:B------:R-:W-:Y:S02]  /*45a0*/  MOV R2, 0x45c0 ;  /* 0x000045c000027802 */ /* 0x000fe40000000f00 */
[----:B---345:R-:W-:Y:S05]  /*45b0*/  CALL.REL.NOINC `($__internal_2_$__cuda_sm10x_tcgen05_guardrail_trap_unallocated_columns_being_dealloced) ;  /* 0x0000003400e87944 */ /* 0x038fea0003c00000 */
.L_x_92:
[----:B------:R-:W-:Y:S01]  /*45c0*/  NOP ;  /* 0x0000000000007918 */ /* 0x000fe20000000000 */
[----:B----4-:R-:W-:Y:S05]  /*45d0*/  EXIT ;  /* 0x000000000000794d */ /* 0x010fea0003800000 */
.L_x_63:
[----:B------:R-:W-:-:S09]  /*45e0*/  UISETP.NE.OR UP5, UPT, UR10, 0x3, !UP5 ;  /* 0x000000030a00788c */ /* 0x000fd2000efa5670 */
[----:B------:R-:W-:Y:S05]  /*45f0*/  BRA.U UP5, `(.L_x_93) ;  /* 0x0000000d05107547 */ /* 0x000fea000b800000 */
[----:B------:R-:W1:Y:S01]  /*4600*/  LDC R0, c[0x0][0xb30] ;  /* 0x0002cc00ff007b82 */ /* 0x000e620000000800 */
[----:B------:R-:W2:Y:S01]  /*4610*/  LDCU.64 UR8, c[0x0][0x888] ;  /* 0x00011100ff0877ac */ /* 0x000ea20008000a00 */
[----:B------:R-:W-:Y:S02]  /*4620*/  HFMA2 R25, -RZ, RZ, 0, 0 ;  /* 0x00000000ff197431 */ /* 0x000fe400000001ff */
[----:B------:R-:W-:Y:S01]  /*4630*/  IMAD.MOV.U32 R27, RZ, RZ, 0x1 ;  /* 0x00000001ff1b7424 */ /* 0x000fe200078e00ff */
[----:B------:R-:W-:Y:S01]  /*4640*/  MOV R23, 0x2000 ;  /* 0x0000200000177802 */ /* 0x000fe20000000f00 */
[----:B------:R-:W3:Y:S01]  /*4650*/  LDCU.64 UR4, c[0x0][0x890] ;  /* 0x00011200ff0477ac */ /* 0x000ee20008000a00 */
[----:B------:R-:W-:Y:S01]  /*4660*/  IMAD.MOV.U32 R26, RZ, RZ, RZ ;  /* 0x000000ffff1a7224 */ /* 0x000fe200078e00ff */
[----:B------:R-:W4:Y:S01]  /*4670*/  LDC R22, c[0x0][0x370] ;  /* 0x0000dc00ff167b82 */ /* 0x000f220000000800 */
[----:B------:R-:W-:Y:S01]  /*4680*/  UMOV UR6, 0x400 ;  /* 0x0000040000067882 */ /* 0x000fe20000000000 */
[----:B------:R-:W-:-:S02]  /*4690*/  UPLOP3.LUT UP1, UPT, UPT, UPT, UPT, 0x40, 0x4 ;  /* 0x000000000004789c */ /* 0x000fc40003f2e870 */
[----:B------:R-:W-:Y:S01]  /*46a0*/  ULEA UR6, UR37, UR6, 0x18 ;  /* 0x0000000625067291 */ /* 0x000fe2000f8ec0ff */
[----:B------:R-:W-:-:S03]  /*46b0*/  UMOV UR15, URZ ;  /* 0x000000ff000f7c82 */ /* 0x000fc60008000000 */
[----:B------:R-:W4:Y:S01]  /*46c0*/  LDC R3, c[0x0][0xb0c] ;  /* 0x0002c300ff037b82 */ /* 0x000f220000000800 */
[----:B--2---:R-:W-:Y:S02]  /*46d0*/  UISETP.NE.U32.AND UP2, UPT, UR8, URZ, UPT ;  /* 0x000000ff0800728c */ /* 0x004fe4000bf45070 */
[----:B---3--:R-:W-:-:S05]  /*46e0*/  UISETP.NE.U32.AND UP3, UPT, UR4, URZ, UPT ;  /* 0x000000ff0400728c */ /* 0x008fca000bf65070 */
[----:B------:R-:W2:Y:S01]  /*46f0*/  LDC R20, c[0x0][0xb20] ;  /* 0x0002c800ff147b82 */ /* 0x000ea20000000800 */
[----:B-1----:R-:W-:Y:S01]  /*4700*/  ISETP.NE.AND P1, PT, R0, 0x1, PT ;  /* 0x000000010000780c */ /* 0x002fe20003f25270 */
[----:B------:R-:W-:Y:S02]  /*4710*/  UISETP.NE.AND.EX UP2, UPT, UR9, URZ, UPT, UP2 ;  /* 0x000000ff0900728c */ /* 0x000fe4000bf45320 */
[----:B------:R-:W-:-:S04]  /*4720*/  UISETP.NE.AND.EX UP3, UPT, UR5, URZ, UPT, UP3 ;  /* 0x000000ff0500728c */ /* 0x000fc8000bf65330 */
[----:B------:R-:W1:Y:S08]  /*4730*/  LDC.64 R28, c[0x0][0x348] ;  /* 0x0000d200ff1c7b82 */ /* 0x000e700000000a00 */
[----:B------:R-:W3:Y:S08]  /*4740*/  LDC.64 R14, c[0x0][0xb10] ;  /* 0x0002c400ff0e7b82 */ /* 0x000ef00000000a00 */
[----:B------:R-:W1:Y:S08]  /*4750*/  LDC.64 R6, c[0x0][0xb18] ;  /* 0x0002c600ff067b82 */ /* 0x000e700000000a00 */
[----:B------:R-:W1:Y:S08]  /*4760*/  LDC.64 R4, c[0x0][0xb28] ;  /* 0x0002ca00ff047b82 */ /* 0x000e700000000a00 */
[----:B--2-4-:R-:W1:Y:S02]  /*4770*/  LDC R21, c[0x0][0x374] ;  /* 0x0000dd00ff157b82 */ /* 0x014e640000000800 */
.L_x_101:
[C---:B------:R-:W-:Y:S02]  /*4780*/  LEA R0, R26.reuse, UR6, 0x3 ;  /* 0x000000061a007c11 */ /* 0x040fe4000f8e18ff */
[----:B------:R-:W-:Y:S02]  /*4790*/  SHF.L.U32 R2, R25, 0x1f, RZ ;  /* 0x0000001f19027819 */ /* 0x000fe400000006ff */
[----:B------:R-:W-:Y:S02]  /*47a0*/  LEA R16, R26, UR6, 0x4 ;  /* 0x000000061a107c11 */ /* 0x000fe4000f8e20ff */
[----:B--2---:R-:W2:Y:S02]  /*47b0*/  SYNCS.PHASECHK.TRANS64.TRYWAIT P0, [R0+URZ+0xe0], R2 ;  /* 0x0000e002000075a7 */ /* 0x004ea400080011ff */
[----:B--2---:R-:W-:Y:S05]  /*47c0*/  @!P0 BRA `(.L_x_94) ;  /* 0x0000003000b48947 */ /* 0x004fea0003800000 */
.L_x_172:
[----:B------:R-:W-:Y:S01]  /*47d0*/  ISETP.GE.AND P0, PT, R40, 0x1, PT ;  /* 0x000000012800780c */ /* 0x000fe20003f06270 */
[----:B------:R-:W4:Y:S01]  /*47e0*/  LDS.128 R16, [R16+0x170] ;  /* 0x0001700010107984 */ /* 0x000f220000000c00 */
[----:B------:R-:W-:Y:S01]  /*47f0*/  ISETP.NE.U32.AND P4, PT, RZ, UR4, PT ;  /* 0x00000004ff007c0c */ /* 0x000fe2000bf85070 */
[----:B--2---:R-:W-:Y:S03]  /*4800*/  VIADD R0, R0, 0xf0 ;  /* 0x000000f000007836 */ /* 0x004fe60000000000 */
[----:B------:R-:W-:Y:S01]  /*4810*/  ISETP.NE.AND.EX P4, PT, RZ, UR5, PT, P4 ;  /* 0x00000005ff007c0c */ /* 0x000fe2000bf85340 */
[----:B------:R-:W-:Y:S01]  /*4820*/  @!PT LDS RZ, [RZ] ;  /* 0x00000000fffff984 */ /* 0x000fe20000000800 */
[----:B------:R-:W-:Y:S01]  /*4830*/  @!PT LDS RZ, [RZ] ;  /* 0x00000000fffff984 */ /* 0x000fe20000000800 */
[----:B------:R-:W-:Y:S01]  /*4840*/  @!PT LDS RZ, [RZ] ;  /* 0x00000000fffff984 */ /* 0x000fe20000000800 */
[----:B------:R-:W-:Y:S01]  /*4850*/  @!PT LDS RZ, [RZ] ;  /* 0x00000000fffff984 */ /* 0x000fe20000000800 */
[----:B------:R2:W-:Y:S06]  /*4860*/  MEMBAR.ALL.CTA ;  /* 0x0000000000007992 */ /* 0x0005ec0000008000 */
[----:B--2---:R-:W2:Y:S01]  /*4870*/  FENCE.VIEW.ASYNC.S ;  /* 0x00000000000073c6 */ /* 0x004ea20000000000 */
[----:B------:R-:W-:Y:S04]  /*4880*/  PRMT R0, RZ, 0x654, R0 ;  /* 0x00000654ff007816 */ /* 0x000fe80000000000 */
[----:B--2---:R2:W-:Y:S01]  /*4890*/  SYNCS.ARRIVE.TRANS64.RED.A1T0 RZ, [R0+URZ], RZ ;  /* 0x000000ff00ff79a7 */ /* 0x0045e200081004ff */
[----:B----4-:R-:W-:Y:S11]  /*48a0*/  LOP3.LUT P3, RZ, R18, 0x1, RZ, 0xc0, !PT ;  /* 0x0000000112ff7812 */ /* 0x010ff6000786c0ff */
[----:B------:R-:W-:Y:S02]  /*48b0*/  @!UPT UIADD3 URZ, UPT, UPT, URZ, URZ, URZ ;  /* 0x000000fffffff290 */ /* 0x000fe4000fffe0ff */
[----:B------:R-:W-:Y:S02]  /*48c0*/  @P3 MOV R11, R16 ;  /* 0x00000010000b3202 */ /* 0x000fe40000000f00 */
[----:B------:R-:W-:Y:S01]  /*48d0*/  @P3 LOP3.LUT R10, R17, 0xffff, RZ, 0xc0, !PT ;  /* 0x0000ffff110a3812 */ /* 0x000fe200078ec0ff */
[----:B--2---:R-:W-:Y:S06]  /*48e0*/  @!P0 BRA `(.L_x_95) ;  /* 0x0000000000a48947 */ /* 0x004fec0003800000 */
[-C--:B-1----:R-:W-:Y:S01]  /*48f0*/  IMAD.HI.U32 R0, R21, R7.reuse, RZ ;  /* 0x0000000715007227 */ /* 0x082fe200078e00ff */
[----:B------:R-:W-:Y:S02]  /*4900*/  ISETP.NE.AND P0, PT, R6, 0x1, PT ;  /* 0x000000010600780c */ /* 0x000fe40003f05270 */
[----:B------:R-:W-:Y:S01]  /*4910*/  ISETP.NE.AND P2, PT, R40, 0x1, PT ;  /* 0x000000012800780c */ /* 0x000fe20003f45270 */
[----:B---3--:R-:W-:Y:S01]  /*4920*/  IMAD.HI.U32 R9, R22, R14, RZ ;  /* 0x0000000e16097227 */ /* 0x008fe200078e00ff */
[----:B------:R-:W-:Y:S02]  /*4930*/  SHF.R.U32.HI R0, RZ, R20, R0 ;  /* 0x00000014ff007219 */ /* 0x000fe40000011600 */
[----:B------:R-:W-:Y:S01]  /*4940*/  ISETP.NE.AND P5, PT, R3, 0x1, PT ;  /* 0x000000010300780c */ /* 0x000fe20003fa5270 */
[----:B------:R-:W-:Y:S01]  /*4950*/  IMAD.HI.U32 R13, R10, R7, RZ ;  /* 0x000000070a0d7227 */ /* 0x000fe200078e00ff */
[----:B------:R-:W-:Y:S02]  /*4960*/  SHF.R.U32.HI R9, RZ, R15, R9 ;  /* 0x0000000fff097219 */ /* 0x000fe40000011609 */
[----:B------:R-:W-:Y:S01]  /*4970*/  SEL R0, R21, R0, !P0 ;  /* 0x0000000015007207 */ /* 0x000fe20004000000 */
[----:B------:R-:W-:Y:S01]  /*4980*/  IMAD.HI.U32 R12, R11, R14, RZ ;  /* 0x0000000e0b0c7227 */ /* 0x000fe200078e00ff */
[----:B------:R-:W-:Y:S03]  /*4990*/  SEL R9, R22, R9, !P5 ;  /* 0x0000000916097207 */ /* 0x000fe60006800000 */
[-C--:B------:R-:W-:Y:S01]  /*49a0*/  IMAD.HI.U32 R8, R0, R4.reuse, RZ ;  /* 0x0000000400087227 */ /* 0x080fe200078e00ff */
[----:B------:R-:W-:Y:S03]  /*49b0*/  SHF.R.U32.HI R12, RZ, R15, R12 ;  /* 0x0000000fff0c7219 */ /* 0x000fe6000001160c */
[----:B------:R-:W-:Y:S01]  /*49c0*/  IMAD.HI.U32 R2, R9, R4, RZ ;  /* 0x0000000409027227 */ /* 0x000fe200078e00ff */
[-C--:B------:R-:W-:Y:S02]  /*49d0*/  @P2 SHF.R.U32.HI R0, RZ, R5.reuse, R8 ;  /* 0x00000005ff002219 */ /* 0x080fe40000011608 */
[----:B------:R-:W-:Y:S02]  /*49e0*/  SHF.R.U32.HI R8, RZ, R20, R13 ;  /* 0x00000014ff087219 */ /* 0x000fe4000001160d */
[----:B------:R-:W-:Y:S01]  /*49f0*/  @P2 SHF.R.U32.HI R9, RZ, R5, R2 ;  /* 0x00000005ff092219 */ /* 0x000fe20000011602 */
[----:B------:R-:W-:Y:S01]  /*4a00*/  IMAD R0, R40, R0, RZ ;  /* 0x0000000028007224 */ /* 0x000fe200078e02ff */
[----:B------:R-:W-:Y:S02]  /*4a10*/  SEL R8, R10, R8, !P0 ;  /* 0x000000080a087207 */ /* 0x000fe40004000000 */
[----:B------:R-:W-:Y:S01]  /*4a20*/  SEL R2, R11, R12, !P5 ;  /* 0x0000000c0b027207 */ /* 0x000fe20006800000 */
[----:B------:R-:W-:Y:S01]  /*4a30*/  IMAD R12, R40, R9, RZ ;  /* 0x00000009280c7224 */ /* 0x000fe200078e02ff */
[C---:B------:R-:W-:Y:S01]  /*4a40*/  ISETP.GE.AND P0, PT, R8.reuse, R0, PT ;  /* 0x000000000800720c */ /* 0x040fe20003f06270 */
[----:B------:R-:W-:Y:S03]  /*4a50*/  IMAD.HI.U32 R0, R8, R4, RZ ;  /* 0x0000000408007227 */ /* 0x000fe600078e00ff */
[----:B------:R-:W-:Y:S02]  /*4a60*/  ISETP.GE.OR P0, PT, R2, R12, P0 ;  /* 0x0000000c0200720c */ /* 0x000fe40000706670 */
[-C--:B------:R-:W-:Y:S04]  /*4a70*/  SHF.R.U32.HI R0, RZ, R5.reuse, R0 ;  /* 0x00000005ff007219 */ /* 0x080fe80000011600 */
[----:B------:R-:W-:Y:S05]  /*4a80*/  SEL R13, R8, R0, !P2 ;  /* 0x00000000080d7207 */ /* 0x000fea0005000000 */
[----:B------:R-:W-:Y:S02]  /*4a90*/  IMAD.MOV R12, RZ, RZ, -R13 ;  /* 0x000000ffff0c7224 */ /* 0x000fe400078e0a0d */
[----:B------:R-:W-:Y:S04]  /*4aa0*/  @!P0 IMAD.HI.U32 R0, R2, R4, RZ ;  /* 0x0000000402008227 */ /* 0x000fe800078e00ff */
[----:B------:R-:W-:Y:S01]  /*4ab0*/  IMAD R12, R40, R12, R8 ;  /* 0x0000000c280c7224 */ /* 0x000fe200078e0208 */
[----:B------:R-:W-:Y:S04]  /*4ac0*/  @!P0 SHF.R.U32.HI R0, RZ, R5, R0 ;  /* 0x00000005ff008219 */ /* 0x000fe80000011600 */
[----:B------:R-:W-:Y:S04]  /*4ad0*/  @!P0 SEL R0, R2, R0, !P2 ;  /* 0x0000000002008207 */ /* 0x000fe80005000000 */
[----:B------:R-:W-:Y:S01]  /*4ae0*/  @!P0 IADD3 R13, PT, PT, R13, -R0, RZ ;  /* 0x800000000d0d8210 */ /* 0x000fe20007ffe0ff */
[----:B------:R-:W-:Y:S01]  /*4af0*/  @!P0 IMAD R0, R9, R12, R0 ;  /* 0x0000000c09008224 */ /* 0x000fe200078e0200 */
[----:B------:R-:W-:Y:S01]  /*4b00*/  IADD3 R9, PT, PT, -R8, RZ, RZ ;  /* 0x000000ff08097210 */ /* 0x000fe20007ffe1ff */
[--C-:B------:R-:W-:Y:S02]  /*4b10*/  IMAD.MOV R12, RZ, RZ, -R2.reuse ;  /* 0x000000ffff0c7224 */ /* 0x100fe400078e0a02 */
[----:B------:R-:W-:Y:S02]  /*4b20*/  @!P0 IMAD R8, R13, R40, R2 ;  /* 0x000000280d088224 */ /* 0x000fe400078e0202 */
[----:B------:R-:W-:Y:S02]  /*4b30*/  @!P0 IMAD.MOV.U32 R2, RZ, RZ, R0 ;  /* 0x000000ffff028224 */ /* 0x000fe400078e0000 */
[----:B------:R-:W-:Y:S02]  /*4b40*/  IMAD R11, R3, R12, R11 ;  /* 0x0000000c030b7224 */ /* 0x000fe400078e020b */
[----:B------:R-:W-:Y:S02]  /*4b50*/  IMAD R10, R6, R9, R10 ;  /* 0x00000009060a7224 */ /* 0x000fe400078e020a */
[----:B------:R-:W-:Y:S02]  /*4b60*/  IMAD R11, R2, R3, R11 ;  /* 0x00000003020b7224 */ /* 0x000fe400078e020b */
[----:B------:R-:W-:Y:S02]  /*4b70*/  IMAD R10, R8, R6, R10 ;  /* 0x00000006080a7224 */ /* 0x000fe400078e020a */
.L_x_95:
[----:B------:R-:W-:Y:S05]  /*4b80*/  BRA.U UP1, `(.L_x_96) ;  /* 0x0000000101107547 */ /* 0x000fea000b800000 */
[----:B------:R-:W-:Y:S04]  /*4b90*/  MOV R2, UR7 ;  /* 0x0000000700027c02 */ /* 0x000fe80008000f00 */
[----:B------:R-:W-:Y:S04]  /*4ba0*/  SHF.L.U32 R2, R2, 0x1f, RZ ;  /* 0x0000001f02027819 */ /* 0x000fe800000006ff */
[----:B------:R-:W2:Y:S02]  /*4bb0*/  SYNCS.PHASECHK.TRANS64.TRYWAIT P0, [UR6+0xd8], R2 ;  /* 0x0000d802ff0075a7 */ /* 0x000ea40008001106 */
[----:B--2---:R-:W-:Y:S05]  /*4bc0*/  @!P0 BRA `(.L_x_97) ;  /* 0x0000002c00c88947 */ /* 0x004fea0003800000 */
.L_x_96:
[----:B------:R-:W-:Y:S05]  /*4bd0*/  BRA.U !UP3, `(.L_x_98) ;  /* 0x000000010b347547 */ /* 0x000fea000b800000 */
[----:B------:R-:W-:Y:S01]  /*4be0*/  UPLOP3.LUT UP0, UPT, UPT, UPT, UP2, 0x80, 0x8 ;  /* 0x000000000008789c */ /* 0x000fe20003f0f020 */
[----:B--2---:R-:W-:Y:S02]  /*4bf0*/  HFMA2 R0, -RZ, RZ, 0, 5.9604644775390625e-08 ;  /* 0x00000001ff007431 */ /* 0x004fe400000001ff */
[----:B------:R-:W-:Y:S03]  /*4c00*/  IMAD.MOV.U32 R98, RZ, RZ, 0x1 ;  /* 0x00000001ff627424 */ /* 0x000fe600078e00ff */
[----:B------:R-:W-:Y:S05]  /*4c10*/  PLOP3.LUT P0, PT, PT, PT, UP0, 0x80, 0x8 ;  /* 0x000000000008781c */ /* 0x000fea0003f0f008 */
[----:B------:R-:W2:Y:S01]  /*4c20*/  @UP0 LDCU.64 UR10, c[0x0][0x888] ;  /* 0x00011100ff0a07ac */ /* 0x000ea20008000a00 */
[----:B------:R-:W-:Y:S07]  /*4c30*/  @UP0 UIMAD UR8, UR36, UR4, URZ ;  /* 0x00000004240802a4 */ /* 0x000fee000f8e02ff */
[----:B------:R-:W-:Y:S01]  /*4c40*/  @!P0 PRMT R98, R0, 0x7610, R98 ;  /* 0x0000761000628816 */ /* 0x000fe20000000062 */
[----:B--2---:R-:W-:Y:S03]  /*4c50*/  @UP0 UIMAD.WIDE UR10, UR8, 0x4, UR10 ;  /* 0x00000004080a08a5 */ /* 0x004fe6000f8e020a */
[----:B------:R-:W2:Y:S03]  /*4c60*/  @!UP0 LDCU UR8, c[0x0][0x880] ;  /* 0x00011000ff0887ac */ /* 0x000ea60008000800 */
[----:B-----5:R-:W-:Y:S01]  /*4c70*/  IMAD.U32 R48, RZ, RZ, UR10 ;  /* 0x0000000aff307e24 */ /* 0x020fe2000f8e00ff */
[----:B------:R-:W-:Y:S05]  /*4c80*/  MOV R49, UR11 ;  /* 0x0000000b00317c02 */ /* 0x000fea0008000f00 */
[----:B------:R4:W5:Y:S02]  /*4c90*/  @P0 LDG.E R48, desc[UR40][R48.64] ;  /* 0x0000002830300981 */ /* 0x000964000c1e1900 */
[----:B--2-4-:R-:W-:Y:S07]  /*4ca0*/  @!P0 IMAD.U32 R48, RZ, RZ, UR8 ;  /* 0x00000008ff308e24 */ /* 0x014fee000f8e00ff */
.L_x_98:
[----:B-----5:R-:W-:Y:S01]  /*4cb0*/  @!P4 FSETP.EQ.AND P5, PT, R48, RZ, PT ;  /* 0x000000ff3000c20b */ /* 0x020fe20003fa2000 */
[----:B------:R-:W-:Y:S01]  /*4cc0*/  @!UPT UIADD3 URZ, UPT, UPT, URZ, URZ, URZ ;  /* 0x000000fffffff290 */ /* 0x000fe2000fffe0ff */
[----:B------:R-:W-:Y:S11]  /*4cd0*/  @!P4 BRA `(.L_x_99) ;  /* 0x000000000014c947 */ /* 0x000ff60003800000 */
[----:B------:R-:W-:Y:S02]  /*4ce0*/  LOP3.LUT P0, RZ, R98, 0xff, RZ, 0xc0, !PT ;  /* 0x000000ff62ff7812 */ /* 0x000fe4000780c0ff */
[----:B------:R-:W-:Y:S04]  /*4cf0*/  PLOP3.LUT P5, PT, PT, PT, UP0, 0x80, 0x8 ;  /* 0x000000000008781c */ /* 0x000fe80003faf008 */
[----:B------:R-:W-:Y:S07]  /*4d00*/  PLOP3.LUT P5, PT, P5, PT, PT, 0x8, 0x80 ;  /* 0x000000000080781c */ /* 0x000fee0002fae170 */
[----:B------:R-:W-:Y:S11]  /*4d10*/  @P0 FSETP.EQ.AND P5, PT, R48, RZ, PT ;  /* 0x000000ff3000020b */ /* 0x000ff60003fa2000 */
[----:B------:R-:W-:Y:S02]  /*4d20*/  @!UPT UIADD3 URZ, UPT, UPT, URZ, URZ, URZ ;  /* 0x000000fffffff290 */ /* 0x000fe4000fffe0ff */
.L_x_99:
[----:B------:R-:W4:Y:S01]  /*4d30*/  LDC.64 R8, c[0x0][0xb10] ;  /* 0x0002c400ff087b82 */ /* 0x000f220000000a00 */
[----:B------:R-:W-:Y:S01]  /*4d40*/  ULEA UR13, UR15, UR6, 0x3 ;  /* 0x000000060f0d7291 */ /* 0x000fe2000f8e18ff */
[----:B------:R-:W-:Y:S01]  /*4d50*/  SHF.L.U32 R30, R27, 0x1f, RZ ;  /* 0x0000001f1b1e7819 */ /* 0x000fe200000006ff */
[----:B------:R-:W-:Y:S01]  /*4d60*/  VIADD R26, R26, 0x1 ;  /* 0x000000011a1a7836 */ /* 0x000fe20000000000 */
[----:B------:R-:W-:Y:S04]  /*4d70*/  @P3 SHF.R.U32.HI R24, RZ, 0x10, R17 ;  /* 0x00000010ff183819 */ /* 0x000fe80000011611 */
[----:B------:R-:W5:Y:S02]  /*4d80*/  LDC.64 R12, c[0x0][0xb18] ;  /* 0x0002c600ff0c7b82 */ /* 0x000f640000000a00 */
[----:B------:R-:W1:Y:S01]  /*4d90*/  SYNCS.PHASECHK.TRANS64.TRYWAIT P4, [UR13+0xc0], R30 ;  /* 0x0000c01eff0075a7 */ /* 0x000e62000808110d */
[C---:B----4-:R-:W-:Y:S05]  /*4da0*/  @!P1 IMAD.HI.U32 R8, R11.reuse, R8, RZ ;  /* 0x000000080b089227 */ /* 0x050fea00078e00ff */
[----:B--2---:R-:W2:Y:S01]  /*4db0*/  @!P1 LDC R0, c[0x0][0xb20] ;  /* 0x0002c800ff009b82 */ /* 0x004ea20000000800 */
[----:B------:R-:W-:Y:S01]  /*4dc0*/  @!P1 SHF.R.U32.HI R8, RZ, R9, R8 ;  /* 0x00000009ff089219 */ /* 0x000fe20000011608 */
[----:B-----5:R-:W-:Y:S01]  /*4dd0*/  @!P1 IMAD.HI.U32 R13, R10, R13, RZ ;  /* 0x0000000d0a0d9227 */ /* 0x020fe200078e00ff */
[----:B------:R-:W-:Y:S05]  /*4de0*/  @!P1 ISETP.NE.AND P0, PT, R12, 0x1, PT ;  /* 0x000000010c00980c */ /* 0x000fea0003f05270 */
[----:B------:R-:W4:Y:S01]  /*4df0*/  @!P1 LDC R2, c[0x0][0xb0c] ;  /* 0x0002c300ff029b82 */ /* 0x000f220000000800 */
[----:B--2---:R-:W-:Y:S02]  /*4e00*/  @!P1 SHF.R.U32.HI R0, RZ, R0, R13 ;  /* 0x00000000ff009219 */ /* 0x004fe4000001160d */
[----:B----4-:R-:W-:Y:S02]  /*4e10*/  @!P1 ISETP.NE.AND P2, PT, R2, 0x1, PT ;  /* 0x000000010200980c */ /* 0x010fe40003f45270 */
[----:B------:R-:W-:Y:S02]  /*4e20*/  @!P1 SEL R9, R10, R0, !P0 ;  /* 0x000000000a099207 */ /* 0x000fe40004000000 */
[----:B------:R-:W-:Y:S02]  /*4e30*/  ELECT P0, URZ, PT ;  /* 0x0000000000ff782f */ /* 0x000fe40003800000 */
[----:B------:R-:W-:Y:S05]  /*4e40*/  @!P1 SEL R8, R11, R8, !P2 ;  /* 0x000000080b089207 */ /* 0x000fea0005000000 */
[----:B------:R-:W-:Y:S02]  /*4e50*/  @!P1 IMAD.IADD R0, R9, 0x1, -R8 ;  /* 0x0000000109009824 */ /* 0x000fe400078e0a08 */
[----:B------:R-:W-:Y:S02]  /*4e60*/  @!P1 IMAD.IADD R8, R8, 0x1, -R9 ;  /* 0x0000000108089824 */ /* 0x000fe400078e0a09 */
[----:B------:R-:W-:Y:S02]  /*4e70*/  @!P1 IMAD R11, R0, R2, R11 ;  /* 0x00000002000b9224 */ /* 0x000fe400078e020b */
[----:B------:R-:W-:Y:S01]  /*4e80*/  @!P1 IMAD R10, R8, R12, R10 ;  /* 0x0000000c080a9224 */ /* 0x000fe200078e020a */
[----:B-1----:R-:W-:Y:S06]  /*4e90*/  @!P4 BRA `(.L_x_100) ;  /* 0x0000002c002cc947 */ /* 0x002fec0003800000 */
.L_x_175:
[----:B------:R-:W-:Y:S01]  /*4ea0*/  PLOP3.LUT P5, PT, P5, P0, PT, 0xf2, 0x2f ;  /* 0x00000000002f781c */ /* 0x000fe20002fa1e72 */
[----:B------:R-:W-:Y:S01]  /*4eb0*/  UMOV UR16, 0x0 ;  /* 0x0000000000107882 */ /* 0x000fe20000000000 */
[----:B------:R-:W-:Y:S01]  /*4ec0*/  UMOV UR17, 0x10000000 ;  /* 0x1000000000117882 */ /* 0x000fe20000000000 */
[----:B------:R-:W-:Y:S01]  /*4ed0*/  UMOV UR12, UR36 ;  /* 0x00000024000c7c82 */ /* 0x000fe20008000000 */
[----:B------:R-:W-:Y:S09]  /*4ee0*/  @P3 R2UR UR36, R24 ;  /* 0x00000000182432ca */ /* 0x000ff200000e0000 */
[----:B------:R-:W-:Y:S01]  /*4ef0*/  @!P5 IADD3 R2, P0, PT, R28, 0x580, RZ ;  /* 0x000005801c02d810 */ /* 0x000fe20007f1e0ff */
[----:B------:R-:W-:Y:S01]  /*4f00*/  @!P5 IMAD.SHL.U32 R97, R97, 0x20, RZ ;  /* 0x000000206161d824 */ /* 0x000fe200078e00ff */
[----:B------:R-:W-:Y:S01]  /*4f10*/  VOTEU.ALL UP1, P5 ;  /* 0x0000000000ff7886 */ /* 0x000fe20002820000 */
[----:B------:R-:W-:Y:S01]  /*4f20*/  @!P5 IMAD.SHL.U32 R96, R96, 0x80, RZ ;  /* 0x000000806060d824 */ /* 0x000fe200078e00ff */
[----:B------:R-:W-:Y:S01]  /*4f30*/  @!P5 R2UR UR9, R2 ;  /* 0x000000000209d2ca */ /* 0x000fe200000e0000 */
[----:B-1----:R-:W-:Y:S01]  /*4f40*/  @!P5 IMAD.X R0, RZ, RZ, R29, P0 ;  /* 0x000000ffff00d224 */ /* 0x002fe200000e061d */
[----:B------:R-:W-:Y:S01]  /*4f50*/  @!P5 R2UR UR10, R97 ;  /* 0x00000000610ad2ca */ /* 0x000fe200000e0000 */
[----:B------:R-:W-:Y:S01]  /*4f60*/  @!UP1 ULEA UR14, UR15, UR6, 0xd ;  /* 0x000000060f0e9291 */ /* 0x000fe2000f8e68ff */
[----:B------:R-:W-:Y:S01]  /*4f70*/  @!P5 R2UR UR11, R96 ;  /* 0x00000000600bd2ca */ /* 0x000fe200000e0000 */
[----:B------:R-:W-:Y:S01]  /*4f80*/  UIADD3 UR15, UPT, UPT, UR15, 0x1, URZ ;  /* 0x000000010f0f7890 */ /* 0x000fe2000fffe0ff */
[----:B------:R-:W-:Y:S01]  /*4f90*/  @!P5 R2UR UR8, R0 ;  /* 0x000000000008d2ca */ /* 0x000fe200000e0000 */
[----:B------:R-:W-:Y:S01]  /*4fa0*/  IMAD.IADD R97, R10, 0x1, R94 ;  /* 0x000000010a617824 */ /* 0x000fe200078e025e */
[C---:B------:R-:W-:Y:S01]  /*4fb0*/  ISETP.NE.AND P0, PT, R26.reuse, 0x2, PT ;  /* 0x000000021a00780c */ /* 0x040fe20003f05270 */
[----:B------:R-:W-:Y:S03]  /*4fc0*/  IMAD.IADD R96, R11, 0x1, R95 ;  /* 0x000000010b607824 */ /* 0x000fe600078e025f */
[----:B------:R-:W-:Y:S01]  /*4fd0*/  SEL R0, RZ, 0x1, P0 ;  /* 0x00000001ff007807 */ /* 0x000fe20000000000 */
[----:B------:R-:W-:Y:S01]  /*4fe0*/  IMAD.U32 R8, RZ, RZ, UR9 ;  /* 0x00000009ff087e24 */ /* 0x000fe2000f8e00ff */
[----:B------:R-:W-:Y:S01]  /*4ff0*/  UIADD3 UR9, UPT, UPT, UR13, 0xb0, URZ ;  /* 0x000000b00d097890 */ /* 0x000fe2000fffe0ff */
[----:B------:R-:W-:Y:S02]  /*5000*/  SEL R26, R26, RZ, P0 ;  /* 0x000000ff1a1a7207 */ /* 0x000fe40000000000 */
[----:B------:R-:W-:Y:S02]  /*5010*/  LOP3.LUT R25, R25, R0, RZ, 0x3c, !PT ;  /* 0x0000000019197212 */ /* 0x000fe400078e3cff */
[----:B------:R-:W-:Y:S01]  /*5020*/  IMAD.U32 R9, RZ, RZ, UR8 ;  /* 0x00000008ff097e24 */ /* 0x000fe2000f8e00ff */
[----:B------:R-:W-:Y:S01]  /*5030*/  @!P5 R2UR UR18, R8 ;  /* 0x000000000812d2ca */ /* 0x000fe200000e0000 */
[----:B------:R-:W-:Y:S01]  /*5040*/  @!UP1 UIADD3 UR8, UPT, UPT, UR14, 0x200, URZ ;  /* 0x000002000e089890 */ /* 0x000fe2000fffe0ff */
[----:B------:R-:W-:Y:S02]  /*5050*/  VOTEU.ALL UP1, P5 ;  /* 0x0000000000ff7886 */ /* 0x000fe40002820000 */
[----:B------:R-:W-:Y:S01]  /*5060*/  @!P5 R2UR UR19, R9 ;  /* 0x000000000913d2ca */ /* 0x000fe200000e0000 */
[----:B------:R-:W-:Y:S11]  /*5070*/  UPRMT UR14, UR37, 0x654, UR9 ;  /* 0x00000654250e7896 */ /* 0x000ff60008000009 */
[----:B------:R-:W-:Y:S01]  /*5080*/  @!UPT UIADD3 URZ, UPT, UPT, URZ, URZ, URZ ;  /* 0x000000fffffff290 */ /* 0x000fe2000fffe0ff */
[----:B------:R2:W-:Y:S01]  /*5090*/  @!UP1 UTMALDG.3D [UR8], [UR18], desc[UR16] ;  /* 0x00001008120095b4 */ /* 0x0005e20008011000 */
[----:B------:R2:W-:Y:S01]  /*50a0*/  @!P5 SYNCS.ARRIVE.TRANS64.RED.A0TR RZ, [UR13+0xb0], R23 ;  /* 0x0000b017ffffd9a7 */ /* 0x0005e2000830040d */
[----:B------:R-:W-:Y:S04]  /*50b0*/  UISETP.NE.AND UP1, UPT, UR15, 0x2, UPT ;  /* 0x000000020f00788c */ /* 0x000fe8000bf25270 */
[----:B------:R-:W-:Y:S02]  /*50c0*/  USEL UR13, URZ, 0x1, UP1 ;  /* 0x00000001ff0d7887 */ /* 0x000fe40008800000 */
[----:B------:R-:W-:Y:S02]  /*50d0*/  USEL UR15, UR15, URZ, UP1 ;  /* 0x000000ff0f0f7287 */ /* 0x000fe40008800000 */
[----:B------:R-:W-:Y:S02]  /*50e0*/  UPLOP3.LUT UP1, UPT, UPT, UPT, UPT, 0x80, 0x8 ;  /* 0x000000000008789c */ /* 0x000fe40003f2f070 */
[----:B------:R-:W-:Y:S01]  /*50f0*/  LOP3.LUT R27, R27, UR13, RZ, 0x3c, !PT ;  /* 0x0000000d1b1b7c12 */ /* 0x000fe2000f8e3cff */
[----:B------:R-:W-:Y:S01]  /*5100*/  SYNCS.ARRIVE.TRANS64.RED.A1T0 RZ, [UR14], RZ ;  /* 0x000000ffffff79a7 */ /* 0x000fe2000810040e */
[----:B------:R-:W-:Y:S07]  /*5110*/  @P3 BRA `(.L_x_101) ;  /* 0xfffffff400983947 */ /* 0x000fee000383ffff */
[----:B------:R-:W-:Y:S01]  /*5120*/  UIADD3 UR6, UPT, UPT, UR6, 0xc0, URZ ;  /* 0x000000c006067890 */ /* 0x000fe2000fffe0ff */
[----:B------:R-:W-:-:S03]  /*5130*/  SHF.L.U32 R2, R27, 0x1f, RZ ;  /* 0x0000001f1b027819 */ /* 0x000fc600000006ff */
[----:B------:R-:W-:-:S09]  /*5140*/  ULEA UR4, UR15, UR6, 0x3 ;  /* 0x000000060f047291 */ /* 0x000fd2000f8e18ff */
[----:B------:R-:W1:Y:S02]  /*5150*/  SYNCS.PHASECHK.TRANS64.TRYWAIT P0, [UR4], R2 ;  /* 0x00000002ff0075a7 */ /* 0x000e640008001104 */
[----:B-1----:R-:W-:Y:S05]  /*5160*/  @!P0 BRA `(.L_x_102) ;  /* 0x0000002800908947 */ /* 0x002fea0003800000 */
.L_x_177:
[----:B------:R-:W-:-:S04]  /*5170*/  UIADD3 UR5, UPT, UPT, UR15, 0x1, URZ ;  /* 0x000000010f057890 */ /* 0x000fc8000fffe0ff */
[----:B------:R-:W-:-:S04]  /*5180*/  UISETP.NE.AND UP0, UPT, UR5, 0x2, UPT ;  /* 0x000000020500788c */ /* 0x000fc8000bf05270 */
[----:B------:R-:W-:Y:S02]  /*5190*/  USEL UR4, URZ, 0x1, UP0 ;  /* 0x00000001ff047887 */ /* 0x000fe40008000000 */
[----:B------:R-:W-:-:S04]  /*51a0*/  USEL UR5, UR5, URZ, UP0 ;  /* 0x000000ff05057287 */ /* 0x000fc80008000000 */
[----:B------:R-:W-:Y:S01]  /*51b0*/  ULEA UR5, UR5, UR6, 0x3 ;  /* 0x0000000605057291 */ /* 0x000fe2000f8e18ff */
[----:B-1----:R-:W-:-:S04]  /*51c0*/  LOP3.LUT R2, R27, UR4, RZ, 0x3c, !PT ;  /* 0x000000041b027c12 */ /* 0x002fc8000f8e3cff */
[----:B------:R-:W-:Y:S01]  /*51d0*/  SHF.L.U32 R2, R2, 0x1f, RZ ;  /* 0x0000001f02027819 */ /* 0x000fe200000006ff */
[----:B------:R-:W-:-:S07]  /*51e0*/  IMAD.U32 R0, RZ, RZ, UR5 ;  /* 0x00000005ff007e24 */ /* 0x000fce000f8e00ff */
.L_x_103:
[----:B-1----:R1:W4:Y:S02]  /*51f0*/  SYNCS.PHASECHK.TRANS64.TRYWAIT P0, [R0+URZ], R2 ;  /* 0x00000002000075a7 */ /* 0x00232400080011ff */
[----:B----4-:R-:W-:Y:S05]  /*5200*/  @!P0 NANOSLEEP.SYNCS 0x989680 ;  /* 0x009896800000895d */ /* 0x010fea0003900000 */
[----:B------:R-:W4:Y:S02]  /*5210*/  @!P0 SYNCS.PHASECHK.TRANS64 P0, [R0+URZ], R2 ;  /* 0x00000002000085a7 */ /* 0x000f2400080010ff */
[----:B--2-4-:R-:W-:Y:S05]  /*5220*/  @P0 EXIT ;  /* 0x000000000000094d */ /* 0x014fea0003800000 */
[----:B------:R-:W-:Y:S05]  /*5230*/  BRA `(.L_x_103) ;  /* 0xfffffffc00ec7947 */ /* 0x000fea000383ffff */
.L_x_93:
[----:B------:R-:W-:-:S06]  /*5240*/  UISETP.GE.AND UP1, UPT, UR10, 0x4, UPT ;  /* 0x000000040a00788c */ /* 0x000fcc000bf26270 */
[----:B------:R-:W-:-:S13]  /*5250*/  PLOP3.LUT P0, PT, PT, PT, UP1, 0x80, 0x8 ;  /* 0x000000000008781c */ /* 0x000fda0003f0f018 */
[----:B------:R-:W-:Y:S05]  /*5260*/  @!P0 EXIT ;  /* 0x000000000000894d */ /* 0x000fea0003800000 */
[----:B------:R-:W-:Y:S01]  /*5270*/  BAR.SYNC.DEFER_BLOCKING 0x6, 0xa0 ;  /* 0x0182800000007b1d */ /* 0x000fe20000010000 */
[C---:B------:R-:W-:Y:S01]  /*5280*/  IMAD.SHL.U32 R2, R112.reuse, 0x20, RZ ;  /* 0x0000002070027824 */ /* 0x040fe200078e00ff */
[C---:B------:R-:W-:Y:S01]  /*5290*/  LOP3.LUT R110, R112.reuse, 0x2, RZ, 0xc0, !PT ;  /* 0x00000002706e7812 */ /* 0x040fe200078ec0ff */
[C---:B------:R-:W-:Y:S01]  /*52a0*/  IMAD.SHL.U32 R111, R112.reuse, 0x4, RZ ;  /* 0x00000004706f7824 */ /* 0x040fe200078e00ff */
[C---:B------:R-:W-:Y:S01]  /*52b0*/  LOP3.LUT R113, R112.reuse, 0x60, RZ, 0xc0, !PT ;  /* 0x0000006070717812 */ /* 0x040fe200078ec0ff */
[----:B------:R-:W-:Y:S01]  /*52c0*/  IMAD.U32 R46, R112, 0x10000, RZ ;  /* 0x00010000702e7824 */ /* 0x000fe200078e00ff */
[----:B------:R-:W-:Y:S02]  /*52d0*/  UMOV UR42, 0x400 ;  /* 0x00000400002a7882 */ /* 0x000fe40000000000 */
[----:B------:R-:W1:Y:S01]  /*52e0*/  LDC R102, c[0x0][0x370] ;  /* 0x0000dc00ff667b82 */ /* 0x000e620000000800 */
[----:B------:R-:W-:Y:S01]  /*52f0*/  ULEA UR42, UR37, UR42, 0x18 ;  /* 0x0000002a252a7291 */ /* 0x000fe2000f8ec0ff */
[----:B------:R-:W-:Y:S01]  /*5300*/  LOP3.LUT R3, R2, 0xc0, RZ, 0xc0, !PT ;  /* 0x000000c002037812 */ /* 0x000fe200078ec0ff */
[----:B------:R-:W-:Y:S01]  /*5310*/  IMAD.MOV R110, RZ, RZ, -R110 ;  /* 0x000000ffff6e7224 */ /* 0x000fe200078e0a6e */
[----:B------:R-:W-:Y:S01]  /*5320*/  LOP3.LUT R112, R112, 0x4, RZ, 0xc0, !PT ;  /* 0x0000000470707812 */ /* 0x000fe200078ec0ff */
[----:B------:R-:W-:Y:S01]  /*5330*/  UIADD3 UR44, UPT, UPT, UR42, 0x200, URZ ;  /* 0x000002002a2c7890 */ /* 0x000fe2000fffe0ff */
[----:B------:R-:W-:Y:S01]  /*5340*/  LOP3.LUT R111, R3, 0x18, R111, 0xf8, !PT ;  /* 0x00000018036f7812 */ /* 0x000fe200078ef86f */
[----:B------:R-:W-:Y:S01]  /*5350*/  HFMA2 R45, -RZ, RZ, 0, 0 ;  /* 0x00000000ff2d7431 */ /* 0x000fe200000001ff */
[----:B------:R-:W2:Y:S01]  /*5360*/  LDC R42, c[0x0][0xb0c] ;  /* 0x0002c300ff2a7b82 */ /* 0x000ea20000000800 */
[----:B------:R-:W-:Y:S01]  /*5370*/  LOP3.LUT R46, R46, 0x600000, RZ, 0xc0, !PT ;  /* 0x006000002e2e7812 */ /* 0x000fe200078ec0ff */
[----:B------:R-:W-:Y:S01]  /*5380*/  IMAD.MOV R109, RZ, RZ, -R112 ;  /* 0x000000ffff6d7224 */ /* 0x000fe200078e0a70 */
[----:B------:R-:W-:Y:S01]  /*5390*/  LOP3.LUT R111, R111, 0xf20, R2, 0xf8, !PT ;  /* 0x00000f206f6f7812 */ /* 0x000fe200078ef802 */
[----:B------:R-:W-:Y:S01]  /*53a0*/  IMAD.MOV.U32 R108, RZ, RZ, 0x1 ;  /* 0x00000001ff6c7424 */ /* 0x000fe200078e00ff */
[----:B------:R-:W-:Y:S01]  /*53b0*/  CS2R R106, SRZ ;  /* 0x00000000006a7805 */ /* 0x000fe2000001ff00 */
[----:B------:R-:W-:Y:S01]  /*53c0*/  IMAD.MOV.U32 R120, RZ, RZ, RZ ;  /* 0x000000ffff787224 */ /* 0x000fe200078e00ff */
[----:B------:R-:W-:Y:S01]  /*53d0*/  CS2R R104, SRZ ;  /* 0x0000000000687805 */ /* 0x000fe2000001ff00 */
[----:B------:R-:W3:Y:S01]  /*53e0*/  LDC R100, c[0x0][0xb20] ;  /* 0x0002c800ff647b82 */ /* 0x000ee20000000800 */
[----:B------:R-:W4:Y:S01]  /*53f0*/  LDS R0, [UR42+0x190] ;  /* 0x0001902aff007984 */ /* 0x000f220008000800 */
[----:B------:R-:W-:Y:S01]  /*5400*/  SHF.L.U32 R110, R110, 0x4, RZ ;  /* 0x000000046e6e7819 */ /* 0x000fe200000006ff */
[----:B------:R-:W-:Y:S01]  /*5410*/  IMAD.SHL.U32 R109, R109, 0x10, RZ ;  /* 0x000000106d6d7824 */ /* 0x000fe200078e00ff */
[----:B------:R-:W-:Y:S01]  /*5420*/  LEA R111, R111, UR44, 0x1 ;  /* 0x0000002c6f6f7c11 */ /* 0x000fe2000f8e08ff */
[----:B------:R-:W1:Y:S03]  /*5430*/  LDCU.64 UR46, c[0x0][0x348] ;  /* 0x00006900ff2e77ac */ /* 0x000e660008000a00 */
[----:B------:R-:W1:Y:S01]  /*5440*/  LDC R41, c[0x0][0xb30] ;  /* 0x0002cc00ff297b82 */ /* 0x000e620000000800 */
[----:B------:R-:W1:Y:S01]  /*5450*/  LDCU.64 UR38, c[0x0][0x888] ;  /* 0x00011100ff2677ac */ /* 0x000e620008000a00 */
[----:B------:R-:W-:-:S06]  /*5460*/  UMOV UR43, URZ ;  /* 0x000000ff002b7c82 */ /* 0x000fcc0008000000 */
[----:B------:R-:W1:Y:S08]  /*5470*/  LDC.64 R92, c[0x0][0xb10] ;  /* 0x0002c400ff5c7b82 */ /* 0x000e700000000a00 */
[----:B------:R-:W1:Y:S08]  /*5480*/  LDC.64 R38, c[0x0][0xb18] ;  /* 0x0002c600ff267b82 */ /* 0x000e700000000a00 */
[----:B------:R-:W1:Y:S08]  /*5490*/  LDC.64 R88, c[0x0][0x888] ;  /* 0x00022200ff587b82 */ /* 0x000e700000000a00 */
[----:B------:R-:W1:Y:S01]  /*54a0*/  LDC.64 R36, c[0x0][0xb28] ;  /* 0x0002ca00ff247b82 */ /* 0x000e620000000a00 */
[----:B----4-:R-:W-:-:S07]  /*54b0*/  IMAD.IADD R46, R0, 0x1, R46 ;  /* 0x00000001002e7824 */ /* 0x010fce00078e022e */
[----:B------:R-:W4:Y:S08]  /*54c0*/  LDC.64 R90, c[0x0][0x890] ;  /* 0x00022400ff5a7b82 */ /* 0x000f300000000a00 */
[----:B------:R-:W1:Y:S08]  /*54d0*/  LDC.64 R86, c[0x0][0x8b0] ;  /* 0x00022c00ff567b82 */ /* 0x000e700000000a00 */
[----:B------:R-:W1:Y:S08]  /*54e0*/  LDC.64 R84, c[0x0][0x8a8] ;  /* 0x00022a00ff547b82 */ /* 0x000e700000000a00 */
[----:B--23--:R-:W1:Y:S02]  /*54f0*/  LDC R101, c[0x0][0x374] ;  /* 0x0000dd00ff657b82 */ /* 0x00ce640000000800 */
.L_x_123:
[----:B------:R-:W-:Y:S02]  /*5500*/  LEA R0, R120, UR42, 0x3 ;  /* 0x0000002a78007c11 */ /* 0x000fe4000f8e18ff */
[----:B------:R-:W-:Y:S02]  /*5510*/  SHF.L.U32 R2, R106, 0x1f, RZ ;  /* 0x0000001f6a027819 */ /* 0x000fe400000006ff */
[----:B-1----:R-:W-:Y:S02]  /*5520*/  LEA R16, R120, UR42, 0x4 ;  /* 0x0000002a78107c11 */ /* 0x002fe4000f8e20ff */
[----:B--2---:R-:W2:Y:S02]  /*5530*/  SYNCS.PHASECHK.TRANS64.TRYWAIT P0, [R0+URZ+0xe0], R2 ;  /* 0x0000e002000075a7 */ /* 0x004ea400080011ff */
[----:B--2---:R-:W-:Y:S05]  /*5540*/  @!P0 BRA `(.L_x_104) ;  /* 0x0000002400b08947 */ /* 0x004fea0003800000 */
.L_x_178:
[----:B------:R-:W3:Y:S01]  /*5550*/  LDC.64 R10, c[0x0][0xb10] ;  /* 0x0002c400ff0a7b82 */ /* 0x000ee20000000a00 */
[----:B------:R-:W4:Y:S01]  /*5560*/  LDS.128 R16, [R16+0x170] ;  /* 0x0001700010107984 */ /* 0x000f220000000c00 */
[----:B-1----:R-:W-:Y:S01]  /*5570*/  ISETP.NE.AND P1, PT, R41, 0x1, PT ;  /* 0x000000012900780c */ /* 0x002fe20003f25270 */
[----:B--2---:R-:W-:Y:S01]  /*5580*/  VIADD R0, R0, 0xf0 ;  /* 0x000000f000007836 */ /* 0x004fe20000000000 */
[----:B------:R-:W-:Y:S04]  /*5590*/  ISETP.GE.AND P0, PT, R40, 0x1, PT ;  /* 0x000000012800780c */ /* 0x000fe80003f06270 */
[----:B------:R-:W1:Y:S01]  /*55a0*/  LDC.64 R8, c[0x0][0xb18] ;  /* 0x0002c600ff087b82 */ /* 0x000e620000000a00 */
[----:B------:R-:W-:Y:S01]  /*55b0*/  PRMT R0, RZ, 0x654, R0 ;  /* 0x00000654ff007816 */ /* 0x000fe20000000000 */
[----:B------:R-:W-:Y:S01]  /*55c0*/  @!PT LDS RZ, [RZ] ;  /* 0x00000000fffff984 */ /* 0x000fe20000000800 */
[----:B------:R-:W-:Y:S01]  /*55d0*/  @!PT LDS RZ, [RZ] ;  /* 0x00000000fffff984 */ /* 0x000fe20000000800 */
[----:B------:R-:W-:Y:S01]  /*55e0*/  @!PT LDS RZ, [RZ] ;  /* 0x00000000fffff984 */ /* 0x000fe20000000800 */
[----:B------:R-:W-:Y:S01]  /*55f0*/  @!PT LDS RZ, [RZ] ;  /* 0x00000000fffff984 */ /* 0x000fe20000000800 */
[----:B------:R2:W-:Y:S06]  /*5600*/  MEMBAR.ALL.CTA ;  /* 0x0000000000007992 */ /* 0x0005ec0000008000 */
[----:B--2---:R-:W2:Y:S01]  /*5610*/  FENCE.VIEW.ASYNC.S ;  /* 0x00000000000073c6 */ /* 0x004ea20000000000 */
[----:B------:R-:W1:Y:S08]  /*5620*/  @!P1 LDC R12, c[0x0][0xb20] ;  /* 0x0002c800ff0c9b82 */ /* 0x000e700000000800 */
[----:B------:R-:W1:Y:S01]  /*5630*/  @!P1 LDC R7, c[0x0][0xb0c] ;  /* 0x0002c300ff079b82 */ /* 0x000e620000000800 */
[----:B--2---:R2:W-:Y:S01]  /*5640*/  SYNCS.ARRIVE.TRANS64.RED.A1T0 RZ, [R0+URZ], RZ ;  /* 0x000000ff00ff79a7 */ /* 0x0045e200081004ff */
[----:B----4-:R-:W-:Y:S04]  /*5650*/  LOP3.LUT P4, RZ, R18, 0x1, RZ, 0xc0, !PT ;  /* 0x0000000112ff7812 */ /* 0x010fe8000788c0ff */
[----:B------:R-:W-:Y:S09]  /*5660*/  P2R R114, PR, RZ, 0x10 ;  /* 0x00000010ff727803 */ /* 0x000ff20000000000 */
[----:B------:R-:W-:Y:S02]  /*5670*/  @P4 MOV R44, R16 ;  /* 0x00000010002c4202 */ /* 0x000fe40000000f00 */
[----:B------:R-:W-:Y:S01]  /*5680*/  @P4 LOP3.LUT R43, R17, 0xffff, RZ, 0xc0, !PT ;  /* 0x0000ffff112b4812 */ /* 0x000fe200078ec0ff */
[----:B--23--:R-:W-:Y:S06]  /*5690*/  @!P0 BRA `(.L_x_105) ;  /* 0x0000000000a48947 */ /* 0x00cfec0003800000 */
[-C--:B------:R-:W-:Y:S01]  /*56a0*/  IMAD.HI.U32 R0, R101, R39.reuse, RZ ;  /* 0x0000002765007227 */ /* 0x080fe200078e00ff */
[----:B------:R-:W-:Y:S02]  /*56b0*/  ISETP.NE.AND P0, PT, R38, 0x1, PT ;  /* 0x000000012600780c */ /* 0x000fe40003f05270 */
[----:B------:R-:W-:Y:S01]  /*56c0*/  ISETP.NE.AND P2, PT, R40, 0x1, PT ;  /* 0x000000012800780c */ /* 0x000fe20003f45270 */
[----:B------:R-:W-:Y:S01]  /*56d0*/  IMAD.HI.U32 R4, R102, R92, RZ ;  /* 0x0000005c66047227 */ /* 0x000fe200078e00ff */
[----:B------:R-:W-:Y:S02]  /*56e0*/  SHF.R.U32.HI R0, RZ, R100, R0 ;  /* 0x00000064ff007219 */ /* 0x000fe40000011600 */
[----:B------:R-:W-:Y:S01]  /*56f0*/  ISETP.NE.AND P3, PT, R42, 0x1, PT ;  /* 0x000000012a00780c */ /* 0x000fe20003f65270 */
[----:B------:R-:W-:Y:S01]  /*5700*/  IMAD.HI.U32 R6, R43, R39, RZ ;  /* 0x000000272b067227 */ /* 0x000fe200078e00ff */
[-C--:B------:R-:W-:Y:S02]  /*5710*/  SHF.R.U32.HI R4, RZ, R93.reuse, R4 ;  /* 0x0000005dff047219 */ /* 0x080fe40000011604 */
        /* <DEDUP_REMOVED lines=14> */
[C---:B------:R-:W-:Y:S03]  /*5800*/  IMAD.HI.U32 R0, R3.reuse, R36, RZ ;  /* 0x0000002403007227 */ /* 0x040fe600078e00ff */
[C---:B------:R-:W-:Y:S02]  /*5810*/  ISETP.GE.OR P0, PT, R2.reuse, R5, P0 ;  /* 0x000000050200720c */ /* 0x040fe40000706670 */
[----:B------:R-:W-:Y:S04]  /*5820*/  SHF.R.U32.HI R0, RZ, R37, R0 ;  /* 0x00000025ff007219 */ /* 0x000fe80000011600 */
[C---:B------:R-:W-:Y:S05]  /*5830*/  SEL R6, R3.reuse, R0, !P2 ;  /* 0x0000000003067207 */ /* 0x040fea0005000000 */
        /* <DEDUP_REMOVED lines=14> */
[----:B------:R-:W-:Y:S07]  /*5920*/  IMAD R43, R3, R38, R43 ;  /* 0x00000026032b7224 */ /* 0x000fee00078e022b */
.L_x_105:
[----:B------:R-:W-:Y:S01]  /*5930*/  @!P1 IMAD.HI.U32 R0, R44, R10, RZ ;  /* 0x0000000a2c009227 */ /* 0x000fe200078e00ff */
[----:B-1----:R-:W-:Y:S01]  /*5940*/  @!P1 ISETP.NE.AND P0, PT, R8, 0x1, PT ;  /* 0x000000010800980c */ /* 0x002fe20003f05270 */
[----:B------:R-:W-:Y:S01]  /*5950*/  ULOP3.LUT UP0, URZ, UR44, 0x1b0, URZ, 0xc0, !UPT ;  /* 0x000001b02cff7892 */ /* 0x000fe2000f80c0ff */
[----:B------:R-:W-:Y:S01]  /*5960*/  @!P1 ISETP.NE.AND P2, PT, R7, 0x1, PT ;  /* 0x000000010700980c */ /* 0x000fe20003f45270 */
[C---:B------:R-:W-:Y:S01]  /*5970*/  @!P1 IMAD.HI.U32 R2, R43.reuse, R9, RZ ;  /* 0x000000092b029227 */ /* 0x040fe200078e00ff */
[----:B------:R-:W-:Y:S02]  /*5980*/  @!P1 SHF.R.U32.HI R0, RZ, R11, R0 ;  /* 0x0000000bff009219 */ /* 0x000fe40000011600 */
[----:B------:R-:W-:Y:S01]  /*5990*/  @P4 SHF.R.U32.HI R103, RZ, 0x10, R17 ;  /* 0x00000010ff674819 */ /* 0x000fe20000011611 */
[----:B------:R-:W-:Y:S01]  /*59a0*/  VIADD R120, R120, 0x1 ;  /* 0x0000000178787836 */ /* 0x000fe20000000000 */
[----:B------:R-:W-:Y:S02]  /*59b0*/  @!P1 SHF.R.U32.HI R2, RZ, R12, R2 ;  /* 0x0000000cff029219 */ /* 0x000fe40000011602 */
[----:B------:R-:W-:Y:S02]  /*59c0*/  @!P1 SEL R3, R44, R0, !P2 ;  /* 0x000000002c039207 */ /* 0x000fe40005000000 */
[----:B------:R-:W-:Y:S05]  /*59d0*/  @!P1 SEL R2, R43, R2, !P0 ;  /* 0x000000022b029207 */ /* 0x000fea0004000000 */
[----:B------:R-:W-:Y:S02]  /*59e0*/  @!P1 IMAD.IADD R0, R2, 0x1, -R3 ;  /* 0x0000000102009824 */ /* 0x000fe400078e0a03 */
[----:B------:R-:W-:Y:S02]  /*59f0*/  @!P1 IMAD.IADD R2, R3, 0x1, -R2 ;  /* 0x0000000103029824 */ /* 0x000fe400078e0a02 */
[----:B------:R-:W-:Y:S02]  /*5a00*/  @!P1 IMAD R44, R0, R7, R44 ;  /* 0x00000007002c9224 */ /* 0x000fe400078e022c */
[----:B------:R-:W-:Y:S01]  /*5a10*/  @!P1 IMAD R43, R2, R8, R43 ;  /* 0x00000008022b9224 */ /* 0x000fe200078e022b */
[----:B------:R-:W-:Y:S06]  /*5a20*/  BRA.U !UP0, `(.L_x_106) ;  /* 0x00000001087c7547 */ /* 0x000fec000b800000 */
[----:B------:R-:W1:Y:S01]  /*5a30*/  LDCU.64 UR8, c[0x4][0x80] ;  /* 0x01001000ff0877ac */ /* 0x000e620008000a00 */
[----:B------:R-:W-:Y:S01]  /*5a40*/  MOV R2, 0x0 ;  /* 0x0000000000027802 */ /* 0x000fe20000000f00 */
[----:B------:R-:W-:Y:S02]  /*5a50*/  HFMA2 R12, -RZ, RZ, 0, 5.9604644775390625e-08 ;  /* 0x00000001ff0c7431 */ /* 0x000fe400000001ff */
[----:B------:R-:W-:Y:S01]  /*5a60*/  IMAD.MOV.U32 R8, RZ, RZ, 0x70 ;  /* 0x00000070ff087424 */ /* 0x000fe200078e00ff */
[----:B------:R2:W3:Y:S01]  /*5a70*/  LDC.64 R14, c[0x4][R2] ;  /* 0x01000000020e7b82 */ /* 0x0004e20000000a00 */
[----:B------:R-:W4:Y:S01]  /*5a80*/  LDCU.64 UR6, c[0x4][0x88] ;  /* 0x01001100ff0677ac */ /* 0x000f220008000a00 */
[----:B------:R-:W-:Y:S01]  /*5a90*/  IMAD.MOV.U32 R13, RZ, RZ, RZ ;  /* 0x000000ffff0d7224 */ /* 0x000fe200078e00ff */
[----:B------:R-:W2:Y:S01]  /*5aa0*/  LDCU.64 UR4, c[0x4][0x8] ;  /* 0x01000100ff0477ac */ /* 0x000ea20008000a00 */
[----:B-1----:R-:W-:Y:S01]  /*5ab0*/  MOV R5, UR9 ;  /* 0x0000000900057c02 */ /* 0x002fe20008000f00 */
[----:B------:R-:W-:Y:S01]  /*5ac0*/  IMAD.U32 R4, RZ, RZ, UR8 ;  /* 0x00000008ff047e24 */ /* 0x000fe2000f8e00ff */
[----:B----4-:R-:W-:Y:S01]  /*5ad0*/  MOV R7, UR7 ;  /* 0x0000000700077c02 */ /* 0x010fe20008000f00 */
[----:B------:R-:W-:Y:S01]  /*5ae0*/  IMAD.U32 R6, RZ, RZ, UR6 ;  /* 0x00000006ff067e24 */ /* 0x000fe2000f8e00ff */
[----:B--2---:R-:W-:Y:S01]  /*5af0*/  MOV R11, UR5 ;  /* 0x00000005000b7c02 */ /* 0x004fe20008000f00 */
[----:B------:R-:W-:Y:S02]  /*5b00*/  IMAD.U32 R10, RZ, RZ, UR4 ;  /* 0x00000004ff0a7e24 */ /* 0x000fe4000f8e00ff */
[----:B------:R-:W-:Y:S07]  /*5b10*/  LEPC R20, `(.L_x_107) ;  /* 0x000000001014794e */ /* 0x000fee0000000000 */
[----:B---3-5:R-:W-:Y:S05]  /*5b20*/  CALL.ABS.NOINC R14 ;  /* 0x000000000e007343 */ /* 0x028fea0003c00000 */
.L_x_107:
[----:B------:R-:W1:Y:S01]  /*5b30*/  LDCU.64 UR8, c[0x4][0x80] ;  /* 0x01001000ff0877ac */ /* 0x000e620008000a00 */
[----:B------:R-:W2:Y:S01]  /*5b40*/  LDC.64 R2, c[0x4][R2] ;  /* 0x0100000002027b82 */ /* 0x000ea20000000a00 */
[----:B------:R-:W-:Y:S02]  /*5b50*/  HFMA2 R12, -RZ, RZ, 0, 5.9604644775390625e-08 ;  /* 0x00000001ff0c7431 */ /* 0x000fe400000001ff */
[----:B------:R-:W-:Y:S02]  /*5b60*/  IMAD.MOV.U32 R8, RZ, RZ, 0x70 ;  /* 0x00000070ff087424 */ /* 0x000fe400078e00ff */
[----:B------:R-:W-:Y:S01]  /*5b70*/  IMAD.MOV.U32 R13, RZ, RZ, RZ ;  /* 0x000000ffff0d7224 */ /* 0x000fe200078e00ff */
[----:B------:R-:W3:Y:S01]  /*5b80*/  LDCU.64 UR6, c[0x4][0x88] ;  /* 0x01001100ff0677ac */ /* 0x000ee20008000a00 */
[----:B------:R-:W4:Y:S01]  /*5b90*/  LDCU.64 UR4, c[0x4][0x8] ;  /* 0x01000100ff0477ac */ /* 0x000f220008000a00 */
[----:B-1----:R-:W-:Y:S02]  /*5ba0*/  MOV R4, UR8 ;  /* 0x0000000800047c02 */ /* 0x002fe40008000f00 */
[----:B------:R-:W-:Y:S02]  /*5bb0*/  MOV R5, UR9 ;  /* 0x0000000900057c02 */ /* 0x000fe40008000f00 */
[----:B---3--:R-:W-:Y:S01]  /*5bc0*/  MOV R7, UR7 ;  /* 0x0000000700077c02 */ /* 0x008fe20008000f00 */
[----:B------:R-:W-:Y:S01]  /*5bd0*/  IMAD.U32 R6, RZ, RZ, UR6 ;  /* 0x00000006ff067e24 */ /* 0x000fe2000f8e00ff */
[----:B----4-:R-:W-:Y:S01]  /*5be0*/  MOV R11, UR5 ;  /* 0x00000005000b7c02 */ /* 0x010fe20008000f00 */
[----:B------:R-:W-:Y:S02]  /*5bf0*/  IMAD.U32 R10, RZ, RZ, UR4 ;  /* 0x00000004ff0a7e24 */ /* 0x000fe4000f8e00ff */
[----:B------:R-:W-:Y:S07]  /*5c00*/  LEPC R20, `(.L_x_106) ;  /* 0x000000001014794e */ /* 0x000fee0000000000 */
[----:B--2---:R-:W-:Y:S05]  /*5c10*/  CALL.ABS.NOINC R2 ;  /* 0x0000000002007343 */ /* 0x004fea0003c00000 */
.L_x_106:
[----:B------:R-:W-:Y:S01]  /*5c20*/  ISETP.NE.U32.AND P2, PT, R90, RZ, PT ;  /* 0x000000ff5a00720c */ /* 0x000fe20003f45070 */
[----:B------:R-:W-:Y:S01]  /*5c30*/  UISETP.NE.AND UP1, UPT, UR45, URZ, UPT ;  /* 0x000000ff2d00728c */ /* 0x000fe2000bf25270 */
[----:B------:R-:W-:Y:S02]  /*5c40*/  ISETP.NE.U32.AND P4, PT, R86, RZ, PT ;  /* 0x000000ff5600720c */ /* 0x000fe40003f85070 */
[----:B------:R-:W-:Y:S02]  /*5c50*/  ISETP.NE.AND.EX P2, PT, R91, RZ, PT, P2 ;  /* 0x000000ff5b00720c */ /* 0x000fe40003f45320 */
[----:B------:R-:W-:Y:S02]  /*5c60*/  PLOP3.LUT P1, PT, PT, PT, PT, 0x8, 0x80 ;  /* 0x000000000080781c */ /* 0x000fe40003f2e170 */
[----:B------:R-:W-:Y:S02]  /*5c70*/  PLOP3.LUT P0, PT, PT, PT, UP1, 0x80, 0x8 ;  /* 0x000000000008781c */ /* 0x000fe40003f0f018 */
[----:B------:R-:W-:Y:S02]  /*5c80*/  ISETP.NE.AND.EX P4, PT, R87, RZ, PT, P4 ;  /* 0x000000ff5700720c */ /* 0x000fe40003f85340 */
[----:B------:R-:W1:Y:S09]  /*5c90*/  @UP1 LDCU.64 UR4, c[0x0][0x888] ;  /* 0x00011100ff0417ac */ /* 0x000e720008000a00 */
[----:B------:R-:W-:Y:S01]  /*5ca0*/  @P0 PLOP3.LUT P1, PT, P2, PT, PT, 0x80, 0x8 ;  /* 0x000000000008081c */ /* 0x000fe2000172f070 */
[----:B-1----:R-:W-:Y:S04]  /*5cb0*/  @UP1 UISETP.NE.U32.AND UP0, UPT, UR4, URZ, UPT ;  /* 0x000000ff0400128c */ /* 0x002fe8000bf05070 */
[----:B------:R-:W-:Y:S04]  /*5cc0*/  @UP1 UISETP.NE.AND.EX UP0, UPT, UR5, URZ, UPT, UP0 ;  /* 0x000000ff0500128c */ /* 0x000fe8000bf05300 */
[----:B------:R-:W-:Y:S01]  /*5cd0*/  @UP1 USEL UR4, URZ, 0xffffffff, UP0 ;  /* 0xffffffffff041887 */ /* 0x000fe20008000000 */
[----:B------:R-:W-:Y:S11]  /*5ce0*/  @!P2 BRA `(.L_x_108) ;  /* 0x00000000002ca947 */ /* 0x000ff60003800000 */
[----:B------:R-:W-:Y:S01]  /*5cf0*/  ISETP.NE.U32.AND P3, PT, R88, RZ, PT ;  /* 0x000000ff5800720c */ /* 0x000fe20003f65070 */
[----:B------:R-:W-:Y:S03]  /*5d00*/  IMAD.MOV.U32 R98, RZ, RZ, 0x1 ;  /* 0x00000001ff627424 */ /* 0x000fe600078e00ff */
[----:B------:R-:W-:Y:S11]  /*5d10*/  ISETP.NE.AND.EX P3, PT, R89, RZ, PT, P3 ;  /* 0x000000ff5900720c */ /* 0x000ff60003f65330 */
[----:B------:R-:W-:Y:S02]  /*5d20*/  @!UPT UIADD3 URZ, UPT, UPT, URZ, URZ, URZ ;  /* 0x000000fffffff290 */ /* 0x000fe4000fffe0ff */
[----:B------:R-:W1:Y:S01]  /*5d30*/  @P3 LDC.64 R2, c[0x0][0x888] ;  /* 0x00022200ff023b82 */ /* 0x000e620000000a00 */
[----:B------:R-:W-:Y:S04]  /*5d40*/  @P3 IMAD R0, R90, UR36, RZ ;  /* 0x000000245a003c24 */ /* 0x000fe8000f8e02ff */
[----:B-1----:R-:W-:Y:S04]  /*5d50*/  @P3 IMAD.WIDE R2, R0, 0x4, R2 ;  /* 0x0000000400023825 */ /* 0x002fe800078e0202 */
[----:B------:R-:W-:Y:S01]  /*5d60*/  HFMA2 R0, -RZ, RZ, 0, 5.9604644775390625e-08 ;  /* 0x00000001ff007431 */ /* 0x000fe200000001ff */
[----:B-----5:R1:W5:Y:S04]  /*5d70*/  @P3 LDG.E R48, desc[UR40][R2.64] ;  /* 0x0000002802303981 */ /* 0x020368000c1e1900 */
[----:B------:R-:W-:Y:S01]  /*5d80*/  @!P3 PRMT R98, R0, 0x7610, R98 ;  /* 0x000076100062b816 */ /* 0x000fe20000000062 */
[----:B-1----:R-:W2:Y:S06]  /*5d90*/  @!P3 LDC R48, c[0x0][0x880] ;  /* 0x00022000ff30bb82 */ /* 0x002eac0000000800 */
.L_x_108:
[----:B------:R-:W-:Y:S05]  /*5da0*/  @!P4 BRA `(.L_x_109) ;  /* 0x000000000020c947 */ /* 0x000fea0003800000 */
[----:B------:R-:W-:Y:S04]  /*5db0*/  ISETP.NE.U32.AND P3, PT, R84, RZ, PT ;  /* 0x000000ff5400720c */ /* 0x000fe80003f65070 */
[----:B------:R-:W-:Y:S11]  /*5dc0*/  ISETP.NE.AND.EX P3, PT, R85, RZ, PT, P3 ;  /* 0x000000ff5500720c */ /* 0x000ff60003f65330 */
[----:B------:R-:W-:Y:S02]  /*5dd0*/  @!UPT UIADD3 URZ, UPT, UPT, URZ, URZ, URZ ;  /* 0x000000fffffff290 */ /* 0x000fe4000fffe0ff */
[----:B------:R-:W1:Y:S01]  /*5de0*/  @P3 LDC.64 R2, c[0x0][0x8a8] ;  /* 0x00022a00ff023b82 */ /* 0x000e620000000a00 */
[----:B------:R-:W-:Y:S04]  /*5df0*/  @P3 IMAD R0, R86, UR36, RZ ;  /* 0x0000002456003c24 */ /* 0x000fe8000f8e02ff */
[----:B-1----:R-:W-:Y:S05]  /*5e00*/  @P3 IMAD.WIDE R2, R0, 0x4, R2 ;  /* 0x0000000400023825 */ /* 0x002fea00078e0202 */
[----:B-----5:R1:W5:Y:S02]  /*5e10*/  @P3 LDG.E R47, desc[UR40][R2.64] ;  /* 0x00000028022f3981 */ /* 0x020364000c1e1900 */
[----:B-1----:R-:W3:Y:S02]  /*5e20*/  @!P3 LDC R47, c[0x0][0x8a0] ;  /* 0x00022800ff2fbb82 */ /* 0x002ee40000000800 */
.L_x_109:
[----:B--2--5:R-:W-:Y:S01]  /*5e30*/  @P0 FSETP.NEU.AND P4, PT, R48, RZ, PT ;  /* 0x000000ff3000020b */ /* 0x024fe20003f8d000 */
[----:B------:R-:W-:Y:S01]  /*5e40*/  IMAD.U32 R0, RZ, RZ, UR4 ;  /* 0x00000004ff007e24 */ /* 0x000fe2000f8e00ff */
[----:B------:R-:W-:Y:S01]  /*5e50*/  @P0 LOP3.LUT P3, RZ, R98, 0xff, RZ, 0xc0, !PT ;  /* 0x000000ff62ff0812 */ /* 0x000fe2000786c0ff */
[C---:B------:R-:W-:Y:S01]  /*5e60*/  IMAD.SHL.U32 R119, R105.reuse, 0x2000, RZ ;  /* 0x0000200069777824 */ /* 0x040fe200078e00ff */
[----:B------:R-:W-:Y:S01]  /*5e70*/  @P0 SEL R2, RZ, 0xffffffff, P4 ;  /* 0xffffffffff020807 */ /* 0x000fe20002000000 */
[----:B------:R-:W-:Y:S01]  /*5e80*/  BSSY B1, `(.L_x_110) ;  /* 0x0000039000017945 */ /* 0x000fe20003800000 */
[----:B------:R-:W-:Y:S01]  /*5e90*/  LEA R3, R105, UR42, 0x3 ;  /* 0x0000002a69037c11 */ /* 0x000fe2000f8e18ff */
[----:B------:R-:W-:Y:S01]  /*5ea0*/  IMAD.IADD R118, R111, 0x1, R119 ;  /* 0x000000016f767824 */ /* 0x000fe200078e0277 */
[----:B------:R-:W-:Y:S02]  /*5eb0*/  @P1 SEL R2, R0, R2, !P3 ;  /* 0x0000000200021207 */ /* 0x000fe40005800000 */
[----:B------:R-:W-:Y:S02]  /*5ec0*/  CS2R R82, SRZ ;  /* 0x0000000000527805 */ /* 0x000fe4000001ff00 */
[----:B------:R-:W-:Y:S01]  /*5ed0*/  LOP3.LUT R0, R108, 0x1, RZ, 0x3c, !PT ;  /* 0x000000016c007812 */ /* 0x000fe200078e3cff */
[--C-:B------:R-:W-:Y:S01]  /*5ee0*/  IMAD.IADD R117, R110, 0x1, R118.reuse ;  /* 0x000000016e757824 */ /* 0x100fe200078e0276 */
[----:B------:R-:W-:Y:S02]  /*5ef0*/  @P0 LOP3.LUT R2, R2, 0x1, RZ, 0xc0, !PT ;  /* 0x0000000102020812 */ /* 0x000fe400078ec0ff */
[----:B------:R-:W-:Y:S02]  /*5f00*/  CS2R R80, SRZ ;  /* 0x0000000000507805 */ /* 0x000fe4000001ff00 */
[----:B------:R-:W-:Y:S02]  /*5f10*/  LEA R122, R45, UR42, 0x3 ;  /* 0x0000002a2d7a7c11 */ /* 0x000fe4000f8e18ff */
[----:B------:R-:W-:Y:S02]  /*5f20*/  CS2R R74, SRZ ;  /* 0x00000000004a7805 */ /* 0x000fe4000001ff00 */
[----:B------:R-:W-:Y:S02]  /*5f30*/  ISETP.NE.U32.OR P5, PT, R2, 0x1, !P0 ;  /* 0x000000010200780c */ /* 0x000fe400047a5470 */
[----:B------:R-:W-:Y:S02]  /*5f40*/  CS2R R72, SRZ ;  /* 0x0000000000487805 */ /* 0x000fe4000001ff00 */
[----:B------:R-:W-:Y:S02]  /*5f50*/  SHF.L.U32 R4, R107, 0x1f, RZ ;  /* 0x0000001f6b047819 */ /* 0x000fe400000006ff */
[----:B------:R-:W-:Y:S02]  /*5f60*/  CS2R R66, SRZ ;  /* 0x0000000000427805 */ /* 0x000fe4000001ff00 */
[----:B------:R-:W-:Y:S02]  /*5f70*/  PLOP3.LUT P4, PT, PT, PT, PT, 0x8, 0x80 ;  /* 0x000000000080781c */ /* 0x000fe40003f8e170 */
[----:B------:R-:W-:Y:S02]  /*5f80*/  CS2R R64, SRZ ;  /* 0x0000000000407805 */ /* 0x000fe4000001ff00 */
[----:B------:R-:W-:Y:S02]  /*5f90*/  P2R R121, PR, RZ, 0x20 ;  /* 0x00000020ff797803 */ /* 0x000fe40000000000 */
[----:B------:R-:W-:Y:S02]  /*5fa0*/  CS2R R18, SRZ ;  /* 0x0000000000127805 */ /* 0x000fe4000001ff00 */
[----:B------:R-:W-:Y:S01]  /*5fb0*/  CS2R R16, SRZ ;  /* 0x0000000000107805 */ /* 0x000fe2000001ff00 */
[----:B------:R-:W-:Y:S02]  /*5fc0*/  IMAD.IADD R116, R109, 0x1, R118 ;  /* 0x000000016d747824 */ /* 0x000fe400078e0276 */
[----:B------:R-:W-:Y:S01]  /*5fd0*/  IMAD R115, R112, -0x10, R117 ;  /* 0xfffffff070737824 */ /* 0x000fe200078e0275 */
[----:B------:R-:W-:Y:S04]  /*5fe0*/  @P5 SHF.L.U32 R2, R0, 0x1f, RZ ;  /* 0x0000001f00025819 */ /* 0x000fe800000006ff */
[----:B------:R1:W2:Y:S01]  /*5ff0*/  @P5 SYNCS.PHASECHK.TRANS64.TRYWAIT P0, [R3+URZ+0xb0], R2 ;  /* 0x0000b002030055a7 */ /* 0x0002a200080011ff */
[----:B------:R4:W3:Y:S01]  /*6000*/  SYNCS.PHASECHK.TRANS64.TRYWAIT P3, [R122+URZ+0x100], R4 ;  /* 0x000100047a0075a7 */ /* 0x0008e200080611ff */
[----:B-1----:R-:W-:Y:S01]  /*6010*/  IMAD R2, R45, 0x20, R46 ;  /* 0x000000202d027824 */ /* 0x002fe200078e022e */
[----:B--2---:R-:W-:Y:S01]  /*6020*/  @P5 PLOP3.LUT P4, PT, P0, PT, PT, 0x8, 0x80 ;  /* 0x000000000080581c */ /* 0x004fe2000078e170 */
[----:B------:R-:W-:Y:S01]  /*6030*/  @!UPT UIADD3 URZ, UPT, UPT, URZ, URZ, URZ ;  /* 0x000000fffffff290 */ /* 0x000fe2000fffe0ff */
[----:B---34-:R-:W-:Y:S11]  /*6040*/  @!P5 BRA `(.L_x_111) ;  /* 0x000000000070d947 */ /* 0x018ff60003800000 */
[----:B------:R-:W-:Y:S01]  /*6050*/  ISETP.NE.U32.AND P0, PT, RZ, UR38, PT ;  /* 0x00000026ff007c0c */ /* 0x000fe2000bf05070 */
[----:B------:R-:W-:Y:S01]  /*6060*/  BSSY B0, `(.L_x_112) ;  /* 0x0000016000007945 */ /* 0x000fe20003800000 */
[----:B------:R-:W-:Y:S02]  /*6070*/  FSETP.NEU.AND P1, PT, R48, RZ, PT ;  /* 0x000000ff3000720b */ /* 0x000fe40003f2d000 */
[----:B------:R-:W-:Y:S02]  /*6080*/  CS2R R18, SRZ ;  /* 0x0000000000127805 */ /* 0x000fe4000001ff00 */
[----:B------:R-:W-:Y:S02]  /*6090*/  ISETP.NE.AND.EX P0, PT, RZ, UR39, PT, P0 ;  /* 0x00000027ff007c0c */ /* 0x000fe4000bf05300 */
[----:B------:R-:W-:Y:S02]  /*60a0*/  CS2R R16, SRZ ;  /* 0x0000000000107805 */ /* 0x000fe4000001ff00 */
[----:B------:R-:W-:Y:S02]  /*60b0*/  SEL R5, RZ, 0xffffffff, P1 ;  /* 0xffffffffff057807 */ /* 0x000fe40000800000 */
[----:B------:R-:W-:Y:S02]  /*60c0*/  CS2R R66, SRZ ;  /* 0x0000000000427805 */ /* 0x000fe4000001ff00 */
[----:B------:R-:W-:Y:S02]  /*60d0*/  LOP3.LUT P1, RZ, R98, 0xff, RZ, 0xc0, !PT ;  /* 0x000000ff62ff7812 */ /* 0x000fe4000782c0ff */
[----:B------:R-:W-:Y:S02]  /*60e0*/  CS2R R64, SRZ ;  /* 0x0000000000407805 */ /* 0x000fe4000001ff00 */
[----:B------:R-:W-:Y:S02]  /*60f0*/  SEL R6, RZ, 0xffffffff, P0 ;  /* 0xffffffffff067807 */ /* 0x000fe40000000000 */
[----:B------:R-:W-:Y:S02]  /*6100*/  CS2R R74, SRZ ;  /* 0x00000000004a7805 */ /* 0x000fe4000001ff00 */
[----:B------:R-:W-:Y:S01]  /*6110*/  CS2R R72, SRZ ;  /* 0x0000000000487805 */ /* 0x000fe2000001ff00 */
[----:B------:R-:W-:Y:S01]  /*6120*/  IMAD.MOV.U32 R83, RZ, RZ, RZ ;  /* 0x000000ffff537224 */ /* 0x000fe200078e00ff */
[----:B------:R-:W-:Y:S02]  /*6130*/  @P2 SEL R5, R6, R5, !P1 ;  /* 0x0000000506052207 */ /* 0x000fe40004800000 */
[----:B------:R-:W-:Y:S02]  /*6140*/  CS2R R80, SRZ ;  /* 0x0000000000507805 */ /* 0x000fe4000001ff00 */
[----:B------:R-:W-:Y:S04]  /*6150*/  LOP3.LUT R5, R5, 0x1, RZ, 0xc0, !PT ;  /* 0x0000000105057812 */ /* 0x000fe800078ec0ff */
[----:B------:R-:W-:Y:S01]  /*6160*/  ISETP.NE.U32.AND P0, PT, R5, 0x1, PT ;  /* 0x000000010500780c */ /* 0x000fe20003f05070 */
[----:B------:R-:W-:Y:S01]  /*6170*/  @!UPT UIADD3 URZ, UPT, UPT, URZ, URZ, URZ ;  /* 0x000000fffffff290 */ /* 0x000fe2000fffe0ff */
[----:B------:R-:W-:Y:S11]  /*6180*/  @!P4 BRA `(.L_x_113) ;  /* 0x00000000000cc947 */ /* 0x000ff60003800000 */
[----:B------:R-:W-:Y:S04]  /*6190*/  SHF.L.U32 R0, R0, 0x1f, RZ ;  /* 0x0000001f00007819 */ /* 0x000fe800000006ff */
[----:B------:R-:W1:Y:S02]  /*61a0*/  SYNCS.PHASECHK.TRANS64.TRYWAIT P1, [R3+URZ+0xb0], R0 ;  /* 0x0000b000030075a7 */ /* 0x000e6400080211ff */
[----:B-1----:R-:W-:Y:S05]  /*61b0*/  @!P1 BRA `(.L_x_114) ;  /* 0x0000001800a89947 */ /* 0x002fea0003800000 */
.L_x_113:
[----:B------:R-:W-:Y:S05]  /*61c0*/  BSYNC B0 ;  /* 0x0000000000007941 */ /* 0x000fea0003800000 */
.L_x_112:
[----:B------:R2:W3:Y:S04]  /*61d0*/  @P0 LDS.128 R16, [R118] ;  /* 0x0000000076100984 */ /* 0x0004e80000000c00 */
[----:B------:R2:W4:Y:S04]  /*61e0*/  @P0 LDS.128 R64, [R117+0x10] ;  /* 0x0000100075400984 */ /* 0x0005280000000c00 */
[----:B------:R2:W1:Y:S04]  /*61f0*/  @P0 LDS.128 R72, [R116+0x20] ;  /* 0x0000200074480984 */ /* 0x0004680000000c00 */
[----:B------:R2:W1:Y:S02]  /*6200*/  @P0 LDS.128 R80, [R115+0x30] ;  /* 0x0000300073500984 */ /* 0x0004640000000c00 */
.L_x_111:
[----:B------:R-:W-:Y:S05]  /*6210*/  BSYNC B1 ;  /* 0x0000000000017941 */ /* 0x000fea0003800000 */
.L_x_110:
[----:B-1----:R-:W-:Y:S04]  /*6220*/  SHF.R.U32.HI R0, RZ, 0x15, R2 ;  /* 0x00000015ff007819 */ /* 0x002fe80000011602 */
[----:B------:R-:W-:Y:S01]  /*6230*/  LOP3.LUT P0, RZ, R0, 0x3, R99, 0x48, !PT ;  /* 0x0000000300ff7812 */ /* 0x000fe20007804863 */
[----:B------:R-:W-:Y:S01]  /*6240*/  @!UPT UIADD3 URZ, UPT, UPT, URZ, URZ, URZ ;  /* 0x000000fffffff290 */ /* 0x000fe2000fffe0ff */
[----:B------:R-:W-:Y:S11]  /*6250*/  @P3 BRA `(.L_x_115) ;  /* 0x0000000000083947 */ /* 0x000ff60003800000 */
[----:B------:R-:W1:Y:S02]  /*6260*/  SYNCS.PHASECHK.TRANS64.TRYWAIT P1, [R122+URZ+0x100], R4 ;  /* 0x000100047a0075a7 */ /* 0x000e6400080211ff */
[----:B-1----:R-:W-:Y:S05]  /*6270*/  @!P1 BRA `(.L_x_116) ;  /* 0x00000018008c9947 */ /* 0x002fea0003800000 */
.L_x_115:
[----:B------:R-:W-:Y:S05]  /*6280*/  @!P0 BRA `(.L_x_117) ;  /* 0x0000000000408947 */ /* 0x000fea0003800000 */
[----:B------:R-:W1:Y:S01]  /*6290*/  LDCU.64 UR8, c[0x4][0x70] ;  /* 0x01000e00ff0877ac */ /* 0x000e620008000a00 */
[----:B------:R-:W-:Y:S01]  /*62a0*/  MOV R15, 0x0 ;  /* 0x00000000000f7802 */ /* 0x000fe20000000f00 */
[----:B------:R-:W-:Y:S02]  /*62b0*/  HFMA2 R12, -RZ, RZ, 0, 5.9604644775390625e-08 ;  /* 0x00000001ff0c7431 */ /* 0x000fe400000001ff */
[----:B------:R-:W-:Y:S02]  /*62c0*/  IMAD.MOV.U32 R8, RZ, RZ, 0x192 ;  /* 0x00000192ff087424 */ /* 0x000fe400078e00ff */
[----:B------:R-:W-:Y:S01]  /*62d0*/  IMAD.MOV.U32 R13, RZ, RZ, RZ ;  /* 0x000000ffff0d7224 */ /* 0x000fe200078e00ff */
[----:B------:R-:W5:Y:S01]  /*62e0*/  LDCU.64 UR6, c[0x4][0x78] ;  /* 0x01000f00ff0677ac */ /* 0x000f620008000a00 */
[----:B------:R-:W2:Y:S01]  /*62f0*/  LDC.64 R14, c[0x4][R15] ;  /* 0x010000000f0e7b82 */ /* 0x000ea20000000a00 */
[----:B------:R-:W3:Y:S01]  /*6300*/  LDCU.64 UR4, c[0x4][0x10] ;  /* 0x01000200ff0477ac */ /* 0x000ee20008000a00 */
[----:B-1----:R-:W-:Y:S01]  /*6310*/  MOV R5, UR9 ;  /* 0x0000000900057c02 */ /* 0x002fe20008000f00 */
[----:B------:R-:W-:Y:S01]  /*6320*/  IMAD.U32 R4, RZ, RZ, UR8 ;  /* 0x00000008ff047e24 */ /* 0x000fe2000f8e00ff */
[----:B-----5:R-:W-:Y:S01]  /*6330*/  MOV R7, UR7 ;  /* 0x0000000700077c02 */ /* 0x020fe20008000f00 */
[----:B------:R-:W-:Y:S01]  /*6340*/  IMAD.U32 R6, RZ, RZ, UR6 ;  /* 0x00000006ff067e24 */ /* 0x000fe2000f8e00ff */
[----:B---3--:R-:W-:Y:S01]  /*6350*/  MOV R11, UR5 ;  /* 0x00000005000b7c02 */ /* 0x008fe20008000f00 */
[----:B------:R-:W-:Y:S02]  /*6360*/  IMAD.U32 R10, RZ, RZ, UR4 ;  /* 0x00000004ff0a7e24 */ /* 0x000fe4000f8e00ff */
[----:B------:R-:W-:Y:S07]  /*6370*/  LEPC R20, `(.L_x_117) ;  /* 0x000000001014794e */ /* 0x000fee0000000000 */
[----:B--2-4-:R-:W-:Y:S05]  /*6380*/  CALL.ABS.NOINC R14 ;  /* 0x000000000e007343 */ /* 0x014fea0003c00000 */
.L_x_117:
[----:B------:R-:W-:Y:S01]  /*6390*/  ISETP.NE.AND P0, PT, R113, RZ, PT ;  /* 0x000000ff7100720c */ /* 0x000fe20003f05270 */
[----:B------:R-:W-:Y:S05]  /*63a0*/  WARPSYNC.ALL ;  /* 0x0000000000007948 */ /* 0x000fea0003800000 */
[----:B------:R-:W-:Y:S01]  /*63b0*/  R2UR UR4, R2 ;  /* 0x00000000020472ca */ /* 0x000fe200000e0000 */
[--C-:B---3--:R-:W-:Y:S01]  /*63c0*/  HADD2.F32 R49, -RZ, R16.reuse.H0_H0 ;  /* 0x20000010ff317230 */ /* 0x108fe20000004100 */
[----:B------:R-:W-:Y:S01]  /*63d0*/  IADD3 R122, PT, PT, R122, 0x120, RZ ;  /* 0x000001207a7a7810 */ /* 0x000fe20007ffe0ff */
[----:B------:R-:W-:Y:S01]  /*63e0*/  HADD2.F32 R50, -RZ, R16.H1_H1 ;  /* 0x30000010ff327230 */ /* 0x000fe20000004100 */
[----:B------:R-:W-:Y:S01]  /*63f0*/  BSSY.RECONVERGENT B0, `(.L_x_118) ;  /* 0x000008a000007945 */ /* 0x000fe20003800200 */
[--C-:B------:R-:W-:Y:S01]  /*6400*/  HADD2.F32 R51, -RZ, R17.reuse.H0_H0 ;  /* 0x20000011ff337230 */ /* 0x100fe20000004100 */
[----:B------:R-:W-:Y:S01]  /*6410*/  LOP3.LUT R122, R122, 0xfefffff8, RZ, 0xc0, !PT ;  /* 0xfefffff87a7a7812 */ /* 0x000fe200078ec0ff */
[----:B------:R-:W-:Y:S02]  /*6420*/  HADD2.F32 R52, -RZ, R17.H1_H1 ;  /* 0x30000011ff347230 */ /* 0x000fe40000004100 */
[--C-:B------:R-:W-:Y:S02]  /*6430*/  HADD2.F32 R53, -RZ, R18.reuse.H0_H0 ;  /* 0x20000012ff357230 */ /* 0x100fe40000004100 */
[----:B------:R-:W-:Y:S02]  /*6440*/  HADD2.F32 R54, -RZ, R18.H1_H1 ;  /* 0x30000012ff367230 */ /* 0x000fe40000004100 */
[--C-:B------:R-:W-:Y:S02]  /*6450*/  HADD2.F32 R55, -RZ, R19.reuse.H0_H0 ;  /* 0x20000013ff377230 */ /* 0x100fe40000004100 */
[----:B------:R-:W-:Y:S02]  /*6460*/  HADD2.F32 R56, -RZ, R19.H1_H1 ;  /* 0x30000013ff387230 */ /* 0x000fe40000004100 */
[----:B------:R-:W1:Y:S01]  /*6470*/  LDTM.x32 R4, tmem[UR4] ;  /* 0x00000004000479ee */ /* 0x000e6200082c0000 */
[----:B------:R-:W-:Y:S01]  /*6480*/  NOP ;  /* 0x0000000000007918 */ /* 0x000fe20000000000 */
[----:B-1----:R1:W-:Y:S01]  /*6490*/  SYNCS.ARRIVE.TRANS64.RED.A1T0 RZ, [R122+URZ], RZ ;  /* 0x000000ff7aff79a7 */ /* 0x0023e200081004ff */
[--C-:B----4-:R-:W-:Y:S02]  /*64a0*/  HADD2.F32 R57, -RZ, R64.reuse.H0_H0 ;  /* 0x20000040ff397230 */ /* 0x110fe40000004100 */
[----:B------:R-:W-:Y:S02]  /*64b0*/  HADD2.F32 R58, -RZ, R64.H1_H1 ;  /* 0x30000040ff3a7230 */ /* 0x000fe40000004100 */
[--C-:B------:R-:W-:Y:S02]  /*64c0*/  HADD2.F32 R59, -RZ, R65.reuse.H0_H0 ;  /* 0x20000041ff3b7230 */ /* 0x100fe40000004100 */
        /* <DEDUP_REMOVED lines=8> */
[C---:B------:R-:W-:Y:S01]  /*6550*/  FMUL R4, R47.reuse, R4 ;  /* 0x000000042f047220 */ /* 0x040fe20000400000 */
[C---:B------:R-:W-:Y:S01]  /*6560*/  FMUL R5, R47.reuse, R5 ;  /* 0x000000052f057220 */ /* 0x040fe20000400000 */
[C---:B------:R-:W-:Y:S01]  /*6570*/  FMUL R6, R47.reuse, R6 ;  /* 0x000000062f067220 */ /* 0x040fe20000400000 */
[C---:B------:R-:W-:Y:S01]  /*6580*/  FMUL R7, R47.reuse, R7 ;  /* 0x000000072f077220 */ /* 0x040fe20000400000 */
[C---:B------:R-:W-:Y:S01]  /*6590*/  FFMA R4, R48.reuse, R49, R4 ;  /* 0x0000003130047223 */ /* 0x040fe20000000004 */
[C---:B------:R-:W-:Y:S01]  /*65a0*/  FFMA R5, R48.reuse, R50, R5 ;  /* 0x0000003230057223 */ /* 0x040fe20000000005 */
[C---:B------:R-:W-:Y:S01]  /*65b0*/  FFMA R6, R48.reuse, R51, R6 ;  /* 0x0000003330067223 */ /* 0x040fe20000000006 */
[C---:B------:R-:W-:Y:S01]  /*65c0*/  FFMA R7, R48.reuse, R52, R7 ;  /* 0x0000003430077223 */ /* 0x040fe20000000007 */
[C---:B------:R-:W-:Y:S01]  /*65d0*/  FMUL R8, R47.reuse, R8 ;  /* 0x000000082f087220 */ /* 0x040fe20000400000 */
[----:B------:R-:W-:Y:S01]  /*65e0*/  FMUL R9, R47, R9 ;  /* 0x000000092f097220 */ /* 0x000fe20000400000 */
[----:B------:R-:W-:Y:S01]  /*65f0*/  F2FP.F16.F32.PACK_AB R4, R5, R4 ;  /* 0x000000040504723e */ /* 0x000fe200000000ff */
[----:B------:R-:W-:Y:S01]  /*6600*/  FMUL R10, R47, R10 ;  /* 0x0000000a2f0a7220 */ /* 0x000fe20000400000 */
[----:B------:R-:W-:Y:S01]  /*6610*/  F2FP.F16.F32.PACK_AB R5, R7, R6 ;  /* 0x000000060705723e */ /* 0x000fe200000000ff */
[C---:B------:R-:W-:Y:S01]  /*6620*/  FFMA R8, R48.reuse, R53, R8 ;  /* 0x0000003530087223 */ /* 0x040fe20000000008 */
[C---:B------:R-:W-:Y:S01]  /*6630*/  FFMA R9, R48.reuse, R54, R9 ;  /* 0x0000003630097223 */ /* 0x040fe20000000009 */
[C---:B------:R-:W-:Y:S01]  /*6640*/  FFMA R10, R48.reuse, R55, R10 ;  /* 0x00000037300a7223 */ /* 0x040fe2000000000a */
[C---:B------:R-:W-:Y:S01]  /*6650*/  FMUL R11, R47.reuse, R11 ;  /* 0x0000000b2f0b7220 */ /* 0x040fe20000400000 */
[C---:B------:R-:W-:Y:S01]  /*6660*/  FMUL R0, R47.reuse, R12 ;  /* 0x0000000c2f007220 */ /* 0x040fe20000400000 */
[----:B------:R-:W-:Y:S01]  /*6670*/  FMUL R2, R47, R13 ;  /* 0x0000000d2f027220 */ /* 0x000fe20000400000 */
[----:B------:R-:W-:Y:S01]  /*6680*/  F2FP.F16.F32.PACK_AB R6, R9, R8 ;  /* 0x000000080906723e */ /* 0x000fe200000000ff */
[C---:B------:R-:W-:Y:S01]  /*6690*/  FFMA R11, R48.reuse, R56, R11 ;  /* 0x00000038300b7223 */ /* 0x040fe2000000000b */
[C---:B------:R-:W-:Y:S01]  /*66a0*/  FFMA R0, R48.reuse, R57, R0 ;  /* 0x0000003930007223 */ /* 0x040fe20000000000 */
[C---:B------:R-:W-:Y:S01]  /*66b0*/  FFMA R2, R48.reuse, R58, R2 ;  /* 0x0000003a30027223 */ /* 0x040fe20000000002 */
[C---:B------:R-:W-:Y:S01]  /*66c0*/  FMUL R3, R47.reuse, R14 ;  /* 0x0000000e2f037220 */ /* 0x040fe20000400000 */
[C---:B------:R-:W-:Y:S01]  /*66d0*/  FMUL R15, R47.reuse, R15 ;  /* 0x0000000f2f0f7220 */ /* 0x040fe20000400000 */
[C---:B------:R-:W-:Y:S01]  /*66e0*/  FMUL R12, R47.reuse, R16 ;  /* 0x000000102f0c7220 */ /* 0x040fe20000400000 */
[C---:B------:R-:W-:Y:S01]  /*66f0*/  FMUL R13, R47.reuse, R17 ;  /* 0x000000112f0d7220 */ /* 0x040fe20000400000 */
[C---:B------:R-:W-:Y:S01]  /*6700*/  FFMA R3, R48.reuse, R59, R3 ;  /* 0x0000003b30037223 */ /* 0x040fe20000000003 */
[C---:B------:R-:W-:Y:S01]  /*6710*/  FMUL R14, R47.reuse, R18 ;  /* 0x000000122f0e7220 */ /* 0x040fe20000400000 */
[C---:B------:R-:W-:Y:S01]  /*6720*/  FFMA R15, R48.reuse, R60, R15 ;  /* 0x0000003c300f7223 */ /* 0x040fe2000000000f */
[----:B------:R-:W-:Y:S01]  /*6730*/  FMUL R19, R47, R19 ;  /* 0x000000132f137220 */ /* 0x000fe20000400000 */
[----:B------:R-:W-:Y:S01]  /*6740*/  F2FP.F16.F32.PACK_AB R7, R11, R10 ;  /* 0x0000000a0b07723e */ /* 0x000fe200000000ff */
[C---:B------:R-:W-:Y:S01]  /*6750*/  FFMA R12, R48.reuse, R61, R12 ;  /* 0x0000003d300c7223 */ /* 0x040fe2000000000c */
[C---:B------:R-:W-:Y:S01]  /*6760*/  FMUL R16, R47.reuse, R20 ;  /* 0x000000142f107220 */ /* 0x040fe20000400000 */
[C---:B------:R-:W-:Y:S01]  /*6770*/  FFMA R13, R48.reuse, R62, R13 ;  /* 0x0000003e300d7223 */ /* 0x040fe2000000000d */
[C---:B------:R-:W-:Y:S01]  /*6780*/  FMUL R17, R47.reuse, R21 ;  /* 0x000000152f117220 */ /* 0x040fe20000400000 */
[----:B------:R1:W-:Y:S01]  /*6790*/  STS.128 [R118], R4 ;  /* 0x0000000476007388 */ /* 0x0003e20000000c00 */
[C---:B------:R-:W-:Y:S01]  /*67a0*/  FFMA R14, R48.reuse, R63, R14 ;  /* 0x0000003f300e7223 */ /* 0x040fe2000000000e */
[----:B------:R-:W-:Y:S02]  /*67b0*/  HADD2.F32 R68, -RZ, R73.H1_H1 ;  /* 0x30000049ff447230 */ /* 0x000fe40000004100 */
[C---:B------:R-:W-:Y:S01]  /*67c0*/  FMUL R18, R47.reuse, R22 ;  /* 0x000000162f127220 */ /* 0x040fe20000400000 */
[C---:B------:R-:W-:Y:S01]  /*67d0*/  FFMA R19, R48.reuse, R64, R19 ;  /* 0x0000004030137223 */ /* 0x040fe20000000013 */
[--C-:B------:R-:W-:Y:S02]  /*67e0*/  HADD2.F32 R69, -RZ, R74.reuse.H0_H0 ;  /* 0x2000004aff457230 */ /* 0x100fe40000004100 */
[C---:B------:R-:W-:Y:S01]  /*67f0*/  FMUL R23, R47.reuse, R23 ;  /* 0x000000172f177220 */ /* 0x040fe20000400000 */
        /* <DEDUP_REMOVED lines=9> */
[----:B------:R-:W-:Y:S01]  /*6890*/  FFMA R23, R48, R68, R23 ;  /* 0x0000004430177223 */ /* 0x000fe20000000017 */
[--C-:B------:R-:W-:Y:S02]  /*68a0*/  HADD2.F32 R73, -RZ, R80.reuse.H0_H0 ;  /* 0x20000050ff497230 */ /* 0x100fe40000004100 */
[----:B------:R-:W-:Y:S01]  /*68b0*/  FMUL R27, R47, R27 ;  /* 0x0000001b2f1b7220 */ /* 0x000fe20000400000 */
[----:B------:R-:W-:Y:S01]  /*68c0*/  F2FP.F16.F32.PACK_AB R8, R2, R0 ;  /* 0x000000000208723e */ /* 0x000fe200000000ff */
[C---:B------:R-:W-:Y:S01]  /*68d0*/  FFMA R20, R48.reuse, R69, R20 ;  /* 0x0000004530147223 */ /* 0x040fe20000000014 */
[----:B------:R-:W-:Y:S01]  /*68e0*/  F2FP.F16.F32.PACK_AB R9, R15, R3 ;  /* 0x000000030f09723e */ /* 0x000fe200000000ff */
[----:B------:R-:W-:Y:S01]  /*68f0*/  HADD2.F32 R74, -RZ, R80.H1_H1 ;  /* 0x30000050ff4a7230 */ /* 0x000fe20000004100 */
[----:B------:R-:W-:Y:S01]  /*6900*/  F2FP.F16.F32.PACK_AB R10, R13, R12 ;  /* 0x0000000c0d0a723e */ /* 0x000fe200000000ff */
[----:B------:R-:W-:Y:S01]  /*6910*/  FMUL R24, R47, R28 ;  /* 0x0000001c2f187220 */ /* 0x000fe20000400000 */
[----:B------:R-:W-:Y:S01]  /*6920*/  F2FP.F16.F32.PACK_AB R11, R19, R14 ;  /* 0x0000000e130b723e */ /* 0x000fe200000000ff */
[C---:B------:R-:W-:Y:S01]  /*6930*/  FFMA R21, R48.reuse, R70, R21 ;  /* 0x0000004630157223 */ /* 0x040fe20000000015 */
[--C-:B------:R-:W-:Y:S02]  /*6940*/  HADD2.F32 R75, -RZ, R81.reuse.H0_H0 ;  /* 0x20000051ff4b7230 */ /* 0x100fe40000004100 */
[C---:B------:R-:W-:Y:S01]  /*6950*/  FMUL R25, R47.reuse, R29 ;  /* 0x0000001d2f197220 */ /* 0x040fe20000400000 */
[C---:B------:R-:W-:Y:S01]  /*6960*/  FFMA R22, R48.reuse, R71, R22 ;  /* 0x0000004730167223 */ /* 0x040fe20000000016 */
[----:B------:R1:W-:Y:S01]  /*6970*/  STS.128 [R117+0x10], R8 ;  /* 0x0000100875007388 */ /* 0x0003e20000000c00 */
        /* <DEDUP_REMOVED lines=10> */
[----:B------:R-:W-:Y:S01]  /*6a20*/  FMUL R29, R47, R33 ;  /* 0x000000212f1d7220 */ /* 0x000fe20000400000 */
[----:B------:R-:W-:Y:S01]  /*6a30*/  F2FP.F16.F32.PACK_AB R16, R17, R16 ;  /* 0x000000101110723e */ /* 0x000fe200000000ff */
[C---:B------:R-:W-:Y:S01]  /*6a40*/  FFMA R26, R48.reuse, R75, R26 ;  /* 0x0000004b301a7223 */ /* 0x040fe2000000001a */
[----:B------:R-:W-:Y:S02]  /*6a50*/  HADD2.F32 R80, -RZ, R83.H1_H1 ;  /* 0x30000053ff507230 */ /* 0x000fe40000004100 */
[----:B------:R-:W-:Y:S01]  /*6a60*/  FMUL R30, R47, R34 ;  /* 0x000000222f1e7220 */ /* 0x000fe20000400000 */
[----:B------:R-:W-:Y:S01]  /*6a70*/  F2FP.F16.F32.PACK_AB R17, R23, R18 ;  /* 0x000000121711723e */ /* 0x000fe200000000ff */
[C---:B------:R-:W-:Y:S01]  /*6a80*/  FFMA R31, R48.reuse, R76, R31 ;  /* 0x0000004c301f7223 */ /* 0x040fe2000000001f */
[----:B------:R-:W-:Y:S01]  /*6a90*/  FMUL R35, R47, R35 ;  /* 0x000000232f237220 */ /* 0x000fe20000400000 */
[----:B------:R-:W-:Y:S01]  /*6aa0*/  F2FP.F16.F32.PACK_AB R18, R21, R20 ;  /* 0x000000141512723e */ /* 0x000fe200000000ff */
[C---:B------:R-:W-:Y:S01]  /*6ab0*/  FFMA R28, R48.reuse, R77, R28 ;  /* 0x0000004d301c7223 */ /* 0x040fe2000000001c */
[----:B------:R-:W-:Y:S01]  /*6ac0*/  F2FP.F16.F32.PACK_AB R19, R27, R22 ;  /* 0x000000161b13723e */ /* 0x000fe200000000ff */
[C---:B------:R-:W-:Y:S01]  /*6ad0*/  FFMA R29, R48.reuse, R78, R29 ;  /* 0x0000004e301d7223 */ /* 0x040fe2000000001d */
[C---:B------:R-:W-:Y:S01]  /*6ae0*/  FFMA R30, R48.reuse, R79, R30 ;  /* 0x0000004f301e7223 */ /* 0x040fe2000000001e */
[----:B------:R-:W-:Y:S01]  /*6af0*/  FFMA R35, R48, R80, R35 ;  /* 0x0000005030237223 */ /* 0x000fe20000000023 */
[----:B------:R-:W-:Y:S01]  /*6b00*/  F2FP.F16.F32.PACK_AB R24, R25, R24 ;  /* 0x000000181918723e */ /* 0x000fe200000000ff */
[----:B------:R1:W-:Y:S01]  /*6b10*/  STS.128 [R116+0x20], R16 ;  /* 0x0000201074007388 */ /* 0x0003e20000000c00 */
[----:B------:R-:W-:Y:S02]  /*6b20*/  F2FP.F16.F32.PACK_AB R25, R31, R26 ;  /* 0x0000001a1f19723e */ /* 0x000fe400000000ff */
[----:B------:R-:W-:Y:S02]  /*6b30*/  F2FP.F16.F32.PACK_AB R26, R29, R28 ;  /* 0x0000001c1d1a723e */ /* 0x000fe400000000ff */
[----:B------:R-:W-:Y:S05]  /*6b40*/  F2FP.F16.F32.PACK_AB R27, R35, R30 ;  /* 0x0000001e231b723e */ /* 0x000fea00000000ff */
[----:B------:R1:W-:Y:S01]  /*6b50*/  STS.128 [R115+0x30], R24 ;  /* 0x0000301873007388 */ /* 0x0003e20000000c00 */
[----:B------:R-:W-:Y:S01]  /*6b60*/  @!PT LDS RZ, [RZ] ;  /* 0x00000000fffff984 */ /* 0x000fe20000000800 */
[----:B------:R-:W-:Y:S01]  /*6b70*/  @!PT LDS RZ, [RZ] ;  /* 0x00000000fffff984 */ /* 0x000fe20000000800 */
[----:B------:R-:W-:Y:S01]  /*6b80*/  @!PT LDS RZ, [RZ] ;  /* 0x00000000fffff984 */ /* 0x000fe20000000800 */
[----:B------:R-:W-:Y:S01]  /*6b90*/  @!PT LDS RZ, [RZ] ;  /* 0x00000000fffff984 */ /* 0x000fe20000000800 */
[----:B------:R3:W-:Y:S07]  /*6ba0*/  MEMBAR.ALL.CTA ;  /* 0x0000000000007992 */ /* 0x0007ee0000008000 */
[----:B---3--:R-:W3:Y:S02]  /*6bb0*/  FENCE.VIEW.ASYNC.S ;  /* 0x00000000000073c6 */ /* 0x008ee40000000000 */
[----:B---3--:R-:W-:Y:S06]  /*6bc0*/  BAR.SYNC.DEFER_BLOCKING 0x1, 0x80 ;  /* 0x0042000000007b1d */ /* 0x008fec0000010000 */
[----:B------:R-:W-:Y:S05]  /*6bd0*/  @P0 BRA `(.L_x_119) ;  /* 0x00000000002c0947 */ /* 0x000fea0003800000 */
[----:B------:R-:W-:Y:S01]  /*6be0*/  R2UR UR12, R97 ;  /* 0x00000000610c72ca */ /* 0x000fe200000e0000 */
[----:B------:R-:W-:Y:S01]  /*6bf0*/  UIADD3 UR10, UP0, UPT, UR46, 0x680, URZ ;  /* 0x000006802e0a7890 */ /* 0x000fe2000ff1e0ff */
[----:B------:R-:W-:Y:S01]  /*6c00*/  R2UR UR9, R96 ;  /* 0x00000000600972ca */ /* 0x000fe200000e0000 */
[----:B------:R-:W-:Y:S01]  /*6c10*/  UMOV UR7, UR36 ;  /* 0x0000002400077c82 */ /* 0x000fe20008000000 */
[----:B------:R-:W-:Y:S01]  /*6c20*/  R2UR UR8, R119 ;  /* 0x00000000770872ca */ /* 0x000fe200000e0000 */
[----:B------:R-:W-:Y:S08]  /*6c30*/  UIADD3.X UR11, UPT, UPT, URZ, UR47, URZ, UP0, !UPT ;  /* 0x0000002fff0b7290 */ /* 0x000ff000087fe4ff */
[----:B------:R-:W-:Y:S02]  /*6c40*/  USHF.L.U32 UR5, UR12, 0x5, URZ ;  /* 0x000000050c057899 */ /* 0x000fe400080006ff */
[----:B------:R-:W-:Y:S02]  /*6c50*/  USHF.L.U32 UR6, UR9, 0x7, URZ ;  /* 0x0000000709067899 */ /* 0x000fe400080006ff */
[----:B------:R-:W-:Y:S09]  /*6c60*/  UIADD3 UR4, UPT, UPT, UR42, 0x200, UR8 ;  /* 0x000002002a047890 */ /* 0x000ff2000fffe008 */
[----:B------:R3:W-:Y:S02]  /*6c70*/  UTMASTG.3D [UR4], [UR10] ;  /* 0x000000040a0073b5 */ /* 0x0007e40008010000 */
[----:B---3--:R0:W-:Y:S02]  /*6c80*/  UTMACMDFLUSH ;  /* 0x00000000000079b7 */ /* 0x0081e40000000000 */
.L_x_119:
[----:B------:R-:W-:Y:S05]  /*6c90*/  BSYNC.RECONVERGENT B0 ;  /* 0x0000000000007941 */ /* 0x000fea0003800200 */
.L_x_118:
[----:B------:R-:W-:Y:S04]  /*6ca0*/  BSSY.RECONVERGENT B0, `(.L_x_120) ;  /* 0x0000003000007945 */ /* 0x000fe80003800200 */
[----:B------:R-:W-:Y:S05]  /*6cb0*/  @P0 BRA `(.L_x_121) ;  /* 0x0000000000040947 */ /* 0x000fea0003800000 */
[----:B------:R-:W-:Y:S04]  /*6cc0*/  DEPBAR.LE SB0, 0x0 ;  /* 0x000080000000791a */ /* 0x000fe80000000000 */
.L_x_121:
[----:B------:R-:W-:Y:S05]  /*6cd0*/  BSYNC.RECONVERGENT B0 ;  /* 0x0000000000007941 */ /* 0x000fea0003800200 */
.L_x_120:
[----:B------:R-:W-:Y:S01]  /*6ce0*/  BAR.SYNC.DEFER_BLOCKING 0x1, 0x80 ;  /* 0x0042000000007b1d */ /* 0x000fe20000010000 */
[----:B------:R-:W-:Y:S01]  /*6cf0*/  UIADD3 UR43, UPT, UPT, UR43, 0x1, URZ ;  /* 0x000000012b2b7890 */ /* 0x000fe2000fffe0ff */
[----:B------:R-:W-:Y:S02]  /*6d00*/  IADD3 R45, PT, PT, R45, 0x1, RZ ;  /* 0x000000012d2d7810 */ /* 0x000fe40007ffe0ff */
[----:B------:R-:W-:Y:S01]  /*6d10*/  IADD3 R105, PT, PT, R105, 0x1, RZ ;  /* 0x0000000169697810 */ /* 0x000fe20007ffe0ff */
[----:B------:R-:W-:Y:S09]  /*6d20*/  UISETP.NE.AND UP0, UPT, UR43, URZ, UPT ;  /* 0x000000ff2b00728c */ /* 0x000ff2000bf05270 */
[----:B------:R-:W-:Y:S05]  /*6d30*/  BRA.U !UP0, `(.L_x_122) ;  /* 0x0000000108287547 */ /* 0x000fea000b800000 */
[----:B------:R-:W-:Y:S01]  /*6d40*/  ISETP.NE.AND P0, PT, R121, RZ, PT ;  /* 0x000000ff7900720c */ /* 0x000fe20003f05270 */
[----:B------:R-:W-:Y:S11]  /*6d50*/  IMAD.U32 R0, RZ, RZ, UR37 ;  /* 0x00000025ff007e24 */ /* 0x000ff6000f8e00ff */
[----:B------:R-:W-:Y:S01]  /*6d60*/  @!UPT UIADD3 URZ, UPT, UPT, URZ, URZ, URZ ;  /* 0x000000fffffff290 */ /* 0x000fe2000fffe0ff */
[C---:B------:R-:W-:Y:S01]  /*6d70*/  @P0 LEA R2, R104.reuse, UR42, 0x3 ;  /* 0x0000002a68020c11 */ /* 0x040fe2000f8e18ff */
[----:B------:R-:W-:Y:S04]  /*6d80*/  VIADD R104, R104, 0x1 ;  /* 0x0000000168687836 */ /* 0x000fe80000000000 */
[----:B------:R-:W-:Y:S05]  /*6d90*/  @P0 VIADD R2, R2, 0xc0 ;  /* 0x000000c002020836 */ /* 0x000fea0000000000 */
[----:B------:R-:W-:Y:S04]  /*6da0*/  @P0 PRMT R0, R0, 0x654, R2 ;  /* 0x0000065400000816 */ /* 0x000fe80000000002 */
[----:B------:R3:W-:Y:S01]  /*6db0*/  @P0 SYNCS.ARRIVE.TRANS64.RED.A1T0 RZ, [R0+URZ], RZ ;  /* 0x000000ff00ff09a7 */ /* 0x0007e200081004ff */
[C---:B------:R-:W-:Y:S04]  /*6dc0*/  ISETP.NE.AND P0, PT, R104.reuse, 0x2, PT ;  /* 0x000000026800780c */ /* 0x040fe80003f05270 */
[----:B------:R-:W-:Y:S09]  /*6dd0*/  SEL R104, R104, RZ, P0 ;  /* 0x000000ff68687207 */ /* 0x000ff20000000000 */
.L_x_122:
[----:B------:R-:W-:Y:S01]  /*6de0*/  ISETP.NE.AND P3, PT, R114, RZ, PT ;  /* 0x000000ff7200720c */ /* 0x000fe20003f65270 */
[----:B------:R-:W-:Y:S01]  /*6df0*/  IMAD.IADD R97, R43, 0x1, R94 ;  /* 0x000000012b617824 */ /* 0x000fe200078e025e */
[----:B------:R-:W-:Y:S01]  /*6e00*/  ISETP.NE.AND P0, PT, R120, 0x2, PT ;  /* 0x000000027800780c */ /* 0x000fe20003f05270 */
[----:B------:R-:W-:Y:S01]  /*6e10*/  IMAD.IADD R96, R44, 0x1, R95 ;  /* 0x000000012c607824 */ /* 0x000fe200078e025f */
[----:B------:R-:W-:Y:S02]  /*6e20*/  ISETP.NE.AND P1, PT, R45, 0x4, PT ;  /* 0x000000042d00780c */ /* 0x000fe40003f25270 */
[----:B------:R-:W-:Y:S02]  /*6e30*/  ISETP.NE.AND P2, PT, R105, 0x2, PT ;  /* 0x000000026900780c */ /* 0x000fe40003f45270 */
[----:B------:R-:W-:Y:S02]  /*6e40*/  SEL R3, RZ, 0x1, P0 ;  /* 0x00000001ff037807 */ /* 0x000fe40000000000 */
[----:B------:R-:W-:Y:S02]  /*6e50*/  SEL R2, RZ, 0x1, P1 ;  /* 0x00000001ff027807 */ /* 0x000fe40000800000 */
[----:B---3--:R-:W-:Y:S02]  /*6e60*/  SEL R0, RZ, 0x1, P2 ;  /* 0x00000001ff007807 */ /* 0x008fe40001000000 */
[----:B------:R-:W-:Y:S02]  /*6e70*/  @P3 R2UR UR36, R103 ;  /* 0x00000000672432ca */ /* 0x000fe400000e0000 */
[----:B------:R-:W-:Y:S02]  /*6e80*/  LOP3.LUT R106, R106, R3, RZ, 0x3c, !PT ;  /* 0x000000036a6a7212 */ /* 0x000fe400078e3cff */
[----:B------:R-:W-:Y:S02]  /*6e90*/  LOP3.LUT R107, R107, R2, RZ, 0x3c, !PT ;  /* 0x000000026b6b7212 */ /* 0x000fe400078e3cff */
[----:B------:R-:W-:Y:S02]  /*6ea0*/  LOP3.LUT R108, R108, R0, RZ, 0x3c, !PT ;  /* 0x000000006c6c7212 */ /* 0x000fe400078e3cff */
[----:B------:R-:W-:Y:S02]  /*6eb0*/  SEL R120, R120, RZ, P0 ;  /* 0x000000ff78787207 */ /* 0x000fe40000000000 */
[----:B------:R-:W-:Y:S02]  /*6ec0*/  SEL R45, R45, RZ, P1 ;  /* 0x000000ff2d2d7207 */ /* 0x000fe40000800000 */
[----:B------:R-:W-:Y:S01]  /*6ed0*/  SEL R105, R105, RZ, P2 ;  /* 0x000000ff69697207 */ /* 0x000fe20001000000 */
[----:B------:R-:W-:Y:S06]  /*6ee0*/  @P3 BRA `(.L_x_123) ;  /* 0xffffffe400843947 */ /* 0x000fec000383ffff */
[----:B------:R-:W-:-:S09]  /*6ef0*/  UISETP.NE.AND UP0, UPT, UR45, URZ, UPT ;  /* 0x000000ff2d00728c */ /* 0x000fd2000bf05270 */
[----:B------:R-:W-:Y:S05]  /*6f00*/  BRA.U !UP0, `(.L_x_124) ;  /* 0x0000000108487547 */ /* 0x000fea000b800000 */
[----:B------:R-:W3:Y:S02]  /*6f10*/  LDCU.64 UR4, c[0x0][0x890] ;  /* 0x00011200ff0477ac */ /* 0x000ee40008000a00 */
[----:B---3--:R-:W-:-:S04]  /*6f20*/  UISETP.NE.U32.AND UP0, UPT, UR4, URZ, UPT ;  /* 0x000000ff0400728c */ /* 0x008fc8000bf05070 */
[----:B------:R-:W-:-:S09]  /*6f30*/  UISETP.NE.AND.EX UP0, UPT, UR5, URZ, UPT, UP0 ;  /* 0x000000ff0500728c */ /* 0x000fd2000bf05300 */
[----:B------:R-:W-:Y:S05]  /*6f40*/  BRA.U UP0, `(.L_x_125) ;  /* 0x00000001000c7547 */ /* 0x000fea000b800000 */
[----:B------:R-:W-:-:S13]  /*6f50*/  FSETP.NEU.AND P0, PT, R48, RZ, PT ;  /* 0x000000ff3000720b */ /* 0x000fda0003f0d000 */
[----:B------:R-:W-:Y:S05]  /*6f60*/  @!P0 EXIT ;  /* 0x000000000000894d */ /* 0x000fea0003800000 */
[----:B------:R-:W-:Y:S05]  /*6f70*/  BRA `(.L_x_124) ;  /* 0x00000000002c7947 */ /* 0x000fea0003800000 */
.L_x_125:
[----:B------:R-:W-:Y:S01]  /*6f80*/  LOP3.LUT P0, RZ, R98, 0xff, RZ, 0xc0, !PT ;  /* 0x000000ff62ff7812 */ /* 0x000fe2000780c0ff */
[----:B------:R-:W-:-:S12]  /*6f90*/  BSSY.RECONVERGENT B0, `(.L_x_124) ;  /* 0x0000009000007945 */ /* 0x000fd80003800200 */
[----:B------:R-:W-:Y:S05]  /*6fa0*/  @P0 BRA `(.L_x_126) ;  /* 0x0000000000140947 */ /* 0x000fea0003800000 */
[----:B------:R-:W3:Y:S02]  /*6fb0*/  LDCU.64 UR4, c[0x0][0x888] ;  /* 0x00011100ff0477ac */ /* 0x000ee40008000a00 */
[----:B---3--:R-:W-:-:S04]  /*6fc0*/  ISETP.NE.U32.AND P0, PT, RZ, UR4, PT ;  /* 0x00000004ff007c0c */ /* 0x008fc8000bf05070 */
[----:B------:R-:W-:-:S13]  /*6fd0*/  ISETP.NE.AND.EX P0, PT, RZ, UR5, PT, P0 ;  /* 0x00000005ff007c0c */ /* 0x000fda000bf05300 */
[----:B------:R-:W-:Y:S05]  /*6fe0*/  @!P0 EXIT ;  /* 0x000000000000894d */ /* 0x000fea0003800000 */
[----:B------:R-:W-:Y:S05]  /*6ff0*/  BRA `(.L_x_127) ;  /* 0x0000000000087947 */ /* 0x000fea0003800000 */
.L_x_126:
[----:B------:R-:W-:-:S13]  /*7000*/  FSETP.NEU.AND P0, PT, R48, RZ, PT ;  /* 0x000000ff3000720b */ /* 0x000fda0003f0d000 */
[----:B------:R-:W-:Y:S05]  /*7010*/  @!P0 EXIT ;  /* 0x000000000000894d */ /* 0x000fea0003800000 */
.L_x_127:
[----:B------:R-:W-:Y:S05]  /*7020*/  BSYNC.RECONVERGENT B0 ;  /* 0x0000000000007941 */ /* 0x000fea0003800200 */
.L_x_124:
[----:B------:R-:W-:-:S04]  /*7030*/  DEPBAR.LE SB0, 0x0 ;  /* 0x000080000000791a */ /* 0x000fc80000000000 */
[----:B------:R-:W-:Y:S05]  /*7040*/  EXIT ;  /* 0x000000000000794d */ /* 0x000fea0003800000 */
.L_x_25:
[----:B--2---:R2:W4:Y:S02]  /*7050*/  SYNCS.PHASECHK.TRANS64.TRYWAIT P0, [R2+URZ+0x150], R3 ;  /* 0x00015003020075a7 */ /* 0x00452400080011ff */
[----:B----4-:R-:W-:Y:S05]  /*7060*/  @!P0 NANOSLEEP.SYNCS 0x989680 ;  /* 0x009896800000895d */ /* 0x010fea0003900000 */
[----:B------:R-:W4:Y:S02]  /*7070*/  @!P0 SYNCS.PHASECHK.TRANS64 P0, [R2+URZ+0x150], R3 ;  /* 0x00015003020085a7 */ /* 0x000f2400080010ff */
[----:B----4-:R-:W-:Y:S05]  /*7080*/  @!P0 BRA `(.L_x_25) ;  /* 0xfffffffc00f08947 */ /* 0x010fea000383ffff */
[----:B------:R-:W-:Y:S05]  /*7090*/  BRA `(.L_x_128) ;  /* 0xffffffa800107947 */ /* 0x000fea000383ffff */
.L_x_28:
[----:B------:R-:W-:-:S07]  /*70a0*/  MOV R2, UR33 ;  /* 0x0000002100027c02 */ /* 0x000fce0008000f00 */
.L_x_129:
[----:B-1----:R1:W2:Y:S02]  /*70b0*/  SYNCS.PHASECHK.TRANS64.TRYWAIT P0, [R2+URZ+0x58], R4 ;  /* 0x00005804020075a7 */ /* 0x0022a400080011ff */
[----:B--2---:R-:W-:Y:S05]  /*70c0*/  @!P0 NANOSLEEP.SYNCS 0x989680 ;  /* 0x009896800000895d */ /* 0x004fea0003900000 */
[----:B------:R-:W2:Y:S02]  /*70d0*/  @!P0 SYNCS.PHASECHK.TRANS64 P0, [R2+URZ+0x58], R4 ;  /* 0x00005804020085a7 */ /* 0x000ea400080010ff */
[----:B--2---:R-:W-:Y:S05]  /*70e0*/  @!P0 BRA `(.L_x_129) ;  /* 0xfffffffc00f08947 */ /* 0x004fea000383ffff */
[----:B------:R-:W-:Y:S05]  /*70f0*/  BRA `(.L_x_27) ;  /* 0xffffffa800787947 */ /* 0x000fea000383ffff */
.L_x_35:
[----:B-1----:R-:W-:-:S07]  /*7100*/  MOV R2, UR17 ;  /* 0x0000001100027c02 */ /* 0x002fce0008000f00 */
.L_x_130:
[----:B-1----:R1:W2:Y:S02]  /*7110*/  SYNCS.PHASECHK.TRANS64.TRYWAIT P0, [R2+URZ+0x58], R4 ;  /* 0x00005804020075a7 */ /* 0x0022a400080011ff */
[----:B--2---:R-:W-:Y:S05]  /*7120*/  @!P0 NANOSLEEP.SYNCS 0x989680 ;  /* 0x009896800000895d */ /* 0x004fea0003900000 */
[----:B------:R-:W2:Y:S02]  /*7130*/  @!P0 SYNCS.PHASECHK.TRANS64 P0, [R2+URZ+0x58], R4 ;  /* 0x00005804020085a7 */ /* 0x000ea400080010ff */
[----:B--2---:R-:W-:Y:S05]  /*7140*/  @!P0 BRA `(.L_x_130) ;  /* 0xfffffffc00f08947 */ /* 0x004fea000383ffff */
[----:B------:R-:W-:Y:S05]  /*7150*/  BRA `(.L_x_34) ;  /* 0xffffffac00347947 */ /* 0x000fea000383ffff */
.L_x_40:
[----:B-1----:R1:W2:Y:S02]  /*7160*/  SYNCS.PHASECHK.TRANS64.TRYWAIT P0, [R2+URZ+0xe0], R3 ;  /* 0x0000e003020075a7 */ /* 0x0022a400080011ff */
[----:B--2---:R-:W-:Y:S05]  /*7170*/  @!P0 NANOSLEEP.SYNCS 0x989680 ;  /* 0x009896800000895d */ /* 0x004fea0003900000 */
[----:B------:R-:W2:Y:S02]  /*7180*/  @!P0 SYNCS.PHASECHK.TRANS64 P0, [R2+URZ+0xe0], R3 ;  /* 0x0000e003020085a7 */ /* 0x000ea400080010ff */
[----:B--2---:R-:W-:Y:S05]  /*7190*/  @!P0 BRA `(.L_x_40) ;  /* 0xfffffffc00f08947 */ /* 0x004fea000383ffff */
[----:B------:R-:W-:Y:S05]  /*71a0*/  BRA `(.L_x_131) ;  /* 0xffffffac00d87947 */ /* 0x000fea000383ffff */
.L_x_44:
[----:B---3--:R-:W-:-:S07]  /*71b0*/  MOV R0, UR5 ;  /* 0x0000000500007c02 */ /* 0x008fce0008000f00 */
.L_x_132:
[----:B-1----:R1:W2:Y:S02]  /*71c0*/  SYNCS.PHASECHK.TRANS64.TRYWAIT P0, [R0+URZ], R2 ;  /* 0x00000002000075a7 */ /* 0x0022a400080011ff */
[----:B--2---:R-:W-:Y:S05]  /*71d0*/  @!P0 NANOSLEEP.SYNCS 0x989680 ;  /* 0x009896800000895d */ /* 0x004fea0003900000 */
[----:B------:R-:W2:Y:S02]  /*71e0*/  @!P0 SYNCS.PHASECHK.TRANS64 P0, [R0+URZ], R2 ;  /* 0x00000002000085a7 */ /* 0x000ea400080010ff */
[----:B--2---:R-:W-:Y:S05]  /*71f0*/  @!P0 BRA `(.L_x_132) ;  /* 0xfffffffc00f08947 */ /* 0x004fea000383ffff */
[----:B------:R-:W-:Y:S05]  /*7200*/  BRA `(.L_x_133) ;  /* 0xffffffb400487947 */ /* 0x000fea000383ffff */
.L_x_45:
[----:B---3--:R-:W-:-:S07]  /*7210*/  MOV R0, UR5 ;  /* 0x0000000500007c02 */ /* 0x008fce0008000f00 */
.L_x_134:
[----:B-1----:R1:W2:Y:S02]  /*7220*/  SYNCS.PHASECHK.TRANS64.TRYWAIT P0, [R0+URZ], R3 ;  /* 0x00000003000075a7 */ /* 0x0022a400080011ff */
[----:B--2---:R-:W-:Y:S05]  /*7230*/  @!P0 NANOSLEEP.SYNCS 0x989680 ;  /* 0x009896800000895d */ /* 0x004fea0003900000 */
[----:B------:R-:W2:Y:S02]  /*7240*/  @!P0 SYNCS.PHASECHK.TRANS64 P0, [R0+URZ], R3 ;  /* 0x00000003000085a7 */ /* 0x000ea400080010ff */
[----:B--2---:R-:W-:Y:S05]  /*7250*/  @!P0 BRA `(.L_x_134) ;  /* 0xfffffffc00f08947 */ /* 0x004fea000383ffff */
[----:B------:R-:W-:Y:S05]  /*7260*/  BRA `(.L_x_135) ;  /* 0xffffffb400547947 */ /* 0x000fea000383ffff */
.L_x_46:
[----:B---3--:R-:W-:-:S07]  /*7270*/  MOV R0, UR5 ;  /* 0x0000000500007c02 */ /* 0x008fce0008000f00 */
.L_x_136:
[----:B-1----:R1:W2:Y:S02]  /*7280*/  SYNCS.PHASECHK.TRANS64.TRYWAIT P0, [R0+URZ], R3 ;  /* 0x00000003000075a7 */ /* 0x0022a400080011ff */
[----:B--2---:R-:W-:Y:S05]  /*7290*/  @!P0 NANOSLEEP.SYNCS 0x989680 ;  /* 0x009896800000895d */ /* 0x004fea0003900000 */
[----:B------:R-:W2:Y:S02]  /*72a0*/  @!P0 SYNCS.PHASECHK.TRANS64 P0, [R0+URZ], R3 ;  /* 0x00000003000085a7 */ /* 0x000ea400080010ff */
[----:B--2---:R-:W-:Y:S05]  /*72b0*/  @!P0 BRA `(.L_x_136) ;  /* 0xfffffffc00f08947 */ /* 0x004fea000383ffff */
[----:B------:R-:W-:Y:S05]  /*72c0*/  BRA `(.L_x_137) ;  /* 0xffffffb400607947 */ /* 0x000fea000383ffff */
.L_x_47:
[----:B---3--:R-:W-:-:S07]  /*72d0*/  MOV R0, UR5 ;  /* 0x0000000500007c02 */ /* 0x008fce0008000f00 */
.L_x_138:
[----:B-1----:R1:W2:Y:S02]  /*72e0*/  SYNCS.PHASECHK.TRANS64.TRYWAIT P0, [R0+URZ], R3 ;  /* 0x00000003000075a7 */ /* 0x0022a400080011ff */
[----:B--2---:R-:W-:Y:S05]  /*72f0*/  @!P0 NANOSLEEP.SYNCS 0x989680 ;  /* 0x009896800000895d */ /* 0x004fea0003900000 */
[----:B------:R-:W2:Y:S02]  /*7300*/  @!P0 SYNCS.PHASECHK.TRANS64 P0, [R0+URZ], R3 ;  /* 0x00000003000085a7 */ /* 0x000ea400080010ff */
[----:B--2---:R-:W-:Y:S05]  /*7310*/  @!P0 BRA `(.L_x_138) ;  /* 0xfffffffc00f08947 */ /* 0x004fea000383ffff */
[----:B------:R-:W-:Y:S05]  /*7320*/  BRA `(.L_x_139) ;  /* 0xffffffb4006c7947 */ /* 0x000fea000383ffff */
.L_x_48:
[----:B---3--:R-:W-:-:S07]  /*7330*/  MOV R0, UR5 ;  /* 0x0000000500007c02 */ /* 0x008fce0008000f00 */
.L_x_140:
[----:B-1----:R1:W2:Y:S02]  /*7340*/  SYNCS.PHASECHK.TRANS64.TRYWAIT P0, [R0+URZ], R3 ;  /* 0x00000003000075a7 */ /* 0x0022a400080011ff */
[----:B--2---:R-:W-:Y:S05]  /*7350*/  @!P0 NANOSLEEP.SYNCS 0x989680 ;  /* 0x009896800000895d */ /* 0x004fea0003900000 */
[----:B------:R-:W2:Y:S02]  /*7360*/  @!P0 SYNCS.PHASECHK.TRANS64 P0, [R0+URZ], R3 ;  /* 0x00000003000085a7 */ /* 0x000ea400080010ff */
[----:B--2---:R-:W-:Y:S05]  /*7370*/  @!P0 BRA `(.L_x_140) ;  /* 0xfffffffc00f08947 */ /* 0x004fea000383ffff */
[----:B------:R-:W-:Y:S05]  /*7380*/  BRA `(.L_x_141) ;  /* 0xffffffb400787947 */ /* 0x000fea000383ffff */
.L_x_49:
[----:B---3--:R-:W-:-:S07]  /*7390*/  MOV R0, UR5 ;  /* 0x0000000500007c02 */ /* 0x008fce0008000f00 */
.L_x_142:
[----:B-1----:R1:W2:Y:S02]  /*73a0*/  SYNCS.PHASECHK.TRANS64.TRYWAIT P0, [R0+URZ], R3 ;  /* 0x00000003000075a7 */ /* 0x0022a400080011ff */
[----:B--2---:R-:W-:Y:S05]  /*73b0*/  @!P0 NANOSLEEP.SYNCS 0x989680 ;  /* 0x009896800000895d */ /* 0x004fea0003900000 */
[----:B------:R-:W2:Y:S02]  /*73c0*/  @!P0 SYNCS.PHASECHK.TRANS64 P0, [R0+URZ], R3 ;  /* 0x00000003000085a7 */ /* 0x000ea400080010ff */
[----:B--2---:R-:W-:Y:S05]  /*73d0*/  @!P0 BRA `(.L_x_142) ;  /* 0xfffffffc00f08947 */ /* 0x004fea000383ffff */
[----:B------:R-:W-:Y:S05]  /*73e0*/  BRA `(.L_x_143) ;  /* 0xffffffb400847947 */ /* 0x000fea000383ffff */
.L_x_50:
[----:B---3--:R-:W-:-:S07]  /*73f0*/  MOV R0, UR5 ;  /* 0x0000000500007c02 */ /* 0x008fce0008000f00 */
.L_x_144:
[----:B-1----:R1:W2:Y:S02]  /*7400*/  SYNCS.PHASECHK.TRANS64.TRYWAIT P0, [R0+URZ], R3 ;  /* 0x00000003000075a7 */ /* 0x0022a400080011ff */
[----:B--2---:R-:W-:Y:S05]  /*7410*/  @!P0 NANOSLEEP.SYNCS 0x989680 ;  /* 0x009896800000895d */ /* 0x004fea0003900000 */
[----:B------:R-:W2:Y:S02]  /*7420*/  @!P0 SYNCS.PHASECHK.TRANS64 P0, [R0+URZ], R3 ;  /* 0x00000003000085a7 */ /* 0x000ea400080010ff */
[----:B--2---:R-:W-:Y:S05]  /*7430*/  @!P0 BRA `(.L_x_144) ;  /* 0xfffffffc00f08947 */ /* 0x004fea000383ffff */
[----:B------:R-:W-:Y:S05]  /*7440*/  BRA `(.L_x_145) ;  /* 0xffffffb400907947 */ /* 0x000fea000383ffff */
.L_x_51:
[----:B---3--:R-:W-:-:S07]  /*7450*/  MOV R0, UR5 ;  /* 0x0000000500007c02 */ /* 0x008fce0008000f00 */
.L_x_146:
[----:B-1----:R1:W2:Y:S02]  /*7460*/  SYNCS.PHASECHK.TRANS64.TRYWAIT P0, [R0+URZ], R3 ;  /* 0x00000003000075a7 */ /* 0x0022a400080011ff */
[----:B--2---:R-:W-:Y:S05]  /*7470*/  @!P0 NANOSLEEP.SYNCS 0x989680 ;  /* 0x009896800000895d */ /* 0x004fea0003900000 */
[----:B------:R-:W2:Y:S02]  /*7480*/  @!P0 SYNCS.PHASECHK.TRANS64 P0, [R0+URZ], R3 ;  /* 0x00000003000085a7 */ /* 0x000ea400080010ff */
[----:B--2---:R-:W-:Y:S05]  /*7490*/  @!P0 BRA `(.L_x_146) ;  /* 0xfffffffc00f08947 */ /* 0x004fea000383ffff */
[----:B------:R-:W-:Y:S05]  /*74a0*/  BRA `(.L_x_147) ;  /* 0xffffffb4009c7947 */ /* 0x000fea000383ffff */
.L_x_52:
[----:B---3--:R-:W-:-:S07]  /*74b0*/  MOV R0, UR5 ;  /* 0x0000000500007c02 */ /* 0x008fce0008000f00 */
.L_x_148:
[----:B-1----:R1:W2:Y:S02]  /*74c0*/  SYNCS.PHASECHK.TRANS64.TRYWAIT P0, [R0+URZ], R3 ;  /* 0x00000003000075a7 */ /* 0x0022a400080011ff */
[----:B--2---:R-:W-:Y:S05]  /*74d0*/  @!P0 NANOSLEEP.SYNCS 0x989680 ;  /* 0x009896800000895d */ /* 0x004fea0003900000 */
[----:B------:R-:W2:Y:S02]  /*74e0*/  @!P0 SYNCS.PHASECHK.TRANS64 P0, [R0+URZ], R3 ;  /* 0x00000003000085a7 */ /* 0x000ea400080010ff */
[----:B--2---:R-:W-:Y:S05]  /*74f0*/  @!P0 BRA `(.L_x_148) ;  /* 0xfffffffc00f08947 */ /* 0x004fea000383ffff */
[----:B------:R-:W-:Y:S05]  /*7500*/  BRA `(.L_x_149) ;  /* 0xffffffb400a87947 */ /* 0x000fea000383ffff */
.L_x_53:
[----:B---3--:R-:W-:-:S07]  /*7510*/  MOV R0, UR5 ;  /* 0x0000000500007c02 */ /* 0x008fce0008000f00 */
.L_x_150:
[----:B-1----:R1:W2:Y:S02]  /*7520*/  SYNCS.PHASECHK.TRANS64.TRYWAIT P0, [R0+URZ], R3 ;  /* 0x00000003000075a7 */ /* 0x0022a400080011ff */
[----:B--2---:R-:W-:Y:S05]  /*7530*/  @!P0 NANOSLEEP.SYNCS 0x989680 ;  /* 0x009896800000895d */ /* 0x004fea0003900000 */
[----:B------:R-:W2:Y:S02]  /*7540*/  @!P0 SYNCS.PHASECHK.TRANS64 P0, [R0+URZ], R3 ;  /* 0x00000003000085a7 */ /* 0x000ea400080010ff */
[----:B--2---:R-:W-:Y:S05]  /*7550*/  @!P0 BRA `(.L_x_150) ;  /* 0xfffffffc00f08947 */ /* 0x004fea000383ffff */
[----:B------:R-:W-:Y:S05]  /*7560*/  BRA `(.L_x_151) ;  /* 0xffffffb400b47947 */ /* 0x000fea000383ffff */
.L_x_56:
[----:B-1----:R1:W2:Y:S02]  /*7570*/  SYNCS.PHASECHK.TRANS64.TRYWAIT P0, [R0+URZ+0x140], R4 ;  /* 0x00014004000075a7 */ /* 0x0022a400080011ff */
[----:B--2---:R-:W-:Y:S05]  /*7580*/  @!P0 NANOSLEEP.SYNCS 0x989680 ;  /* 0x009896800000895d */ /* 0x004fea0003900000 */
[----:B------:R-:W2:Y:S02]  /*7590*/  @!P0 SYNCS.PHASECHK.TRANS64 P0, [R0+URZ+0x140], R4 ;  /* 0x00014004000085a7 */ /* 0x000ea400080010ff */
[----:B--2---:R-:W-:Y:S05]  /*75a0*/  @!P0 BRA `(.L_x_56) ;  /* 0xfffffffc00f08947 */ /* 0x004fea000383ffff */
[----:B------:R-:W-:Y:S05]  /*75b0*/  BRA `(.L_x_152) ;  /* 0xffffffb800147947 */ /* 0x000fea000383ffff */
.L_x_57:
[----:B------:R-:W-:-:S07]  /*75c0*/  MOV R0, UR5 ;  /* 0x0000000500007c02 */ /* 0x000fce0008000f00 */
.L_x_153:
[----:B-1----:R1:W2:Y:S02]  /*75d0*/  SYNCS.PHASECHK.TRANS64.TRYWAIT P0, [R0+URZ+0xf0], R5 ;  /* 0x0000f005000075a7 */ /* 0x0022a400080011ff */
[----:B--2---:R-:W-:Y:S05]  /*75e0*/  @!P0 NANOSLEEP.SYNCS 0x989680 ;  /* 0x009896800000895d */ /* 0x004fea0003900000 */
[----:B------:R-:W2:Y:S02]  /*75f0*/  @!P0 SYNCS.PHASECHK.TRANS64 P0, [R0+URZ+0xf0], R5 ;  /* 0x0000f005000085a7 */ /* 0x000ea400080010ff */
[----:B--2---:R-:W-:Y:S05]  /*7600*/  @!P0 BRA `(.L_x_153) ;  /* 0xfffffffc00f08947 */ /* 0x004fea000383ffff */
[----:B------:R-:W-:Y:S05]  /*7610*/  BRA `(.L_x_154) ;  /* 0xffffffb800247947 */ /* 0x000fea000383ffff */
.L_x_58:
[----:B-1----:R1:W2:Y:S02]  /*7620*/  SYNCS.PHASECHK.TRANS64.TRYWAIT P1, [R0+URZ+0xe0], R4 ;  /* 0x0000e004000075a7 */ /* 0x0022a400080211ff */
[----:B--2---:R-:W-:Y:S05]  /*7630*/  @!P1 NANOSLEEP.SYNCS 0x989680 ;  /* 0x009896800000995d */ /* 0x004fea0003900000 */
[----:B------:R-:W2:Y:S02]  /*7640*/  @!P1 SYNCS.PHASECHK.TRANS64 P1, [R0+URZ+0xe0], R4 ;  /* 0x0000e004000095a7 */ /* 0x000ea400080210ff */
[----:B--2---:R-:W-:Y:S05]  /*7650*/  @!P1 BRA `(.L_x_58) ;  /* 0xfffffffc00f09947 */ /* 0x004fea000383ffff */
[----:B------:R-:W-:Y:S05]  /*7660*/  BRA `(.L_x_155) ;  /* 0xffffffb800547947 */ /* 0x000fea000383ffff */
.L_x_61:
[----:B------:R-:W-:-:S07]  /*7670*/  MOV R0, UR5 ;  /* 0x0000000500007c02 */ /* 0x000fce0008000f00 */
.L_x_156:
[----:B-1----:R1:W2:Y:S02]  /*7680*/  SYNCS.PHASECHK.TRANS64.TRYWAIT P0, [R0+URZ+0xf0], R2 ;  /* 0x0000f002000075a7 */ /* 0x0022a400080011ff */
[----:B--2---:R-:W-:Y:S05]  /*7690*/  @!P0 NANOSLEEP.SYNCS 0x989680 ;  /* 0x009896800000895d */ /* 0x004fea0003900000 */
[----:B------:R-:W2:Y:S02]  /*76a0*/  @!P0 SYNCS.PHASECHK.TRANS64 P0, [R0+URZ+0xf0], R2 ;  /* 0x0000f002000085a7 */ /* 0x000ea400080010ff */
[----:B--2---:R-:W-:Y:S05]  /*76b0*/  @!P0 BRA `(.L_x_156) ;  /* 0xfffffffc00f08947 */ /* 0x004fea000383ffff */
[----:B------:R-:W-:Y:S05]  /*76c0*/  BRA `(.L_x_60) ;  /* 0xffffffb800a87947 */ /* 0x000fea000383ffff */
.L_x_70:
[----:B-1----:R-:W-:-:S04]  /*76d0*/  MOV R4, UR6 ;  /* 0x0000000600047c02 */ /* 0x002fc80008000f00 */
[----:B------:R1:W2:Y:S03]  /*76e0*/  SYNCS.PHASECHK.TRANS64.TRYWAIT P0, [R4+URZ+0x8], R5 ;  /* 0x00000805040075a7 */ /* 0x0002a600080011ff */
[----:B--2---:R-:W-:Y:S05]  /*76f0*/  @!P0 NANOSLEEP.SYNCS 0x989680 ;  /* 0x009896800000895d */ /* 0x004fea0003900000 */
[----:B------:R-:W2:Y:S02]  /*7700*/  @!P0 SYNCS.PHASECHK.TRANS64 P0, [R4+URZ+0x8], R5 ;  /* 0x00000805040085a7 */ /* 0x000ea400080010ff */
[----:B--2---:R-:W-:Y:S05]  /*7710*/  @!P0 BRA `(.L_x_70) ;  /* 0xfffffffc00ec8947 */ /* 0x004fea000383ffff */
[----:B------:R-:W-:Y:S05]  /*7720*/  BRA `(.L_x_69) ;  /* 0xffffffbc005c7947 */ /* 0x000fea000383ffff */
.L_x_72:
[----:B------:R-:W-:Y:S01]  /*7730*/  BSSY B0, `(.L_x_157) ;  /* 0x0000006000007945 */ /* 0x000fe20003800000 */
[----:B------:R-:W-:-:S07]  /*7740*/  MOV R15, 0xffffffff ;  /* 0xffffffff000f7802 */ /* 0x000fce0000000f00 */
[----:B-1---5:R-:W-:Y:S05]  /*7750*/  WARPSYNC.COLLECTIVE R15, `(.L_x_158) ;  /* 0x000000000f0c7348 */ /* 0x022fea0003c00000 */
[----:B------:R-:W-:Y:S02]  /*7760*/  ELECT P6, UR79, PT ;  /* 0x00000000004f782f */ /* 0x000fe400038c0000 */
[----:B------:R-:W-:Y:S01]  /*7770*/  MOV R14, UR79 ;  /* 0x0000004f000e7c02 */ /* 0x000fe20008000f00 */
[----:B-1---5:R-:W-:Y:S10]  /*7780*/  ENDCOLLECTIVE ;  /* 0x000000000000791b */ /* 0x022ff40003800000 */
.L_x_158:
[----:B------:R-:W-:Y:S05]  /*7790*/  BSYNC B0 ;  /* 0x0000000000007941 */ /* 0x000fea0003800000 */
.L_x_157:
[----:B------:R-:W-:Y:S05]  /*77a0*/  BRA `(.L_x_159) ;  /* 0xffffffbc008c7947 */ /* 0x000fea000383ffff */
.L_x_74:
[----:B-1----:R-:W-:-:S04]  /*77b0*/  MOV R2, UR6 ;  /* 0x0000000600027c02 */ /* 0x002fc80008000f00 */
[----:B------:R1:W2:Y:S03]  /*77c0*/  SYNCS.PHASECHK.TRANS64.TRYWAIT P0, [R2+URZ+0x8], R3 ;  /* 0x00000803020075a7 */ /* 0x0002a600080011ff */
[----:B--2---:R-:W-:Y:S05]  /*77d0*/  @!P0 NANOSLEEP.SYNCS 0x989680 ;  /* 0x009896800000895d */ /* 0x004fea0003900000 */
[----:B------:R-:W2:Y:S02]  /*77e0*/  @!P0 SYNCS.PHASECHK.TRANS64 P0, [R2+URZ+0x8], R3 ;  /* 0x00000803020085a7 */ /* 0x000ea400080010ff */
[----:B--2---:R-:W-:Y:S05]  /*77f0*/  @!P0 BRA `(.L_x_74) ;  /* 0xfffffffc00ec8947 */ /* 0x004fea000383ffff */
[----:B------:R-:W-:Y:S05]  /*7800*/  BRA `(.L_x_73) ;  /* 0xffffffbc00907947 */ /* 0x000fea000383ffff */
.L_x_75:
[----:B-1----:R1:W2:Y:S02]  /*7810*/  SYNCS.PHASECHK.TRANS64.TRYWAIT P0, [R0+URZ+0xe0], R4 ;  /* 0x0000e004000075a7 */ /* 0x0022a400080011ff */
[----:B--2---:R-:W-:Y:S05]  /*7820*/  @!P0 NANOSLEEP.SYNCS 0x989680 ;  /* 0x009896800000895d */ /* 0x004fea0003900000 */
[----:B------:R-:W2:Y:S02]  /*7830*/  @!P0 SYNCS.PHASECHK.TRANS64 P0, [R0+URZ+0xe0], R4 ;  /* 0x0000e004000085a7 */ /* 0x000ea400080010ff */
[----:B--2---:R-:W-:Y:S05]  /*7840*/  @!P0 BRA `(.L_x_75) ;  /* 0xfffffffc00f08947 */ /* 0x004fea000383ffff */
[----:B------:R-:W-:Y:S05]  /*7850*/  BRA `(.L_x_160) ;  /* 0xffffffc0007c7947 */ /* 0x000fea000383ffff */
.L_x_77:
[----:B------:R-:W-:-:S07]  /*7860*/  MOV R0, UR9 ;  /* 0x0000000900007c02 */ /* 0x000fce0008000f00 */
.L_x_161:
[----:B-1----:R1:W2:Y:S02]  /*7870*/  SYNCS.PHASECHK.TRANS64.TRYWAIT P0, [R0+URZ+0x120], R4 ;  /* 0x00012004000075a7 */ /* 0x0022a400080011ff */
[----:B--2---:R-:W-:Y:S05]  /*7880*/  @!P0 NANOSLEEP.SYNCS 0x989680 ;  /* 0x009896800000895d */ /* 0x004fea0003900000 */
[----:B------:R-:W2:Y:S02]  /*7890*/  @!P0 SYNCS.PHASECHK.TRANS64 P0, [R0+URZ+0x120], R4 ;  /* 0x00012004000085a7 */ /* 0x000ea400080010ff */
[----:B--2---:R-:W-:Y:S05]  /*78a0*/  @!P0 BRA `(.L_x_161) ;  /* 0xfffffffc00f08947 */ /* 0x004fea000383ffff */
[----:B------:R-:W-:Y:S05]  /*78b0*/  BRA `(.L_x_162) ;  /* 0xffffffc000c87947 */ /* 0x000fea000383ffff */
.L_x_80:
[----:B------:R-:W-:Y:S07]  /*78c0*/  MOV R0, UR8 ;  /* 0x0000000800007c02 */ /* 0x000fee0008000f00 */
.L_x_163:
[----:B-1----:R1:W2:Y:S02]  /*78d0*/  SYNCS.PHASECHK.TRANS64.TRYWAIT P0, [R0+URZ], R4 ;  /* 0x00000004000075a7 */ /* 0x0022a400080011ff */
[----:B--2---:R-:W-:Y:S05]  /*78e0*/  @!P0 NANOSLEEP.SYNCS 0x989680 ;  /* 0x009896800000895d */ /* 0x004fea0003900000 */
[----:B------:R-:W2:Y:S02]  /*78f0*/  @!P0 SYNCS.PHASECHK.TRANS64 P0, [R0+URZ], R4 ;  /* 0x00000004000085a7 */ /* 0x000ea400080010ff */
[----:B--2---:R-:W-:Y:S05]  /*7900*/  @!P0 BRA `(.L_x_163) ;  /* 0xfffffffc00f08947 */ /* 0x004fea000383ffff */
[----:B------:R-:W-:Y:S05]  /*7910*/  BRA `(.L_x_79) ;  /* 0xffffffc000dc7947 */ /* 0x000fea000383ffff */
.L_x_84:
[----:B-1----:R-:W-:-:S07]  /*7920*/  MOV R0, UR8 ;  /* 0x0000000800007c02 */ /* 0x002fce0008000f00 */
.L_x_164:
[----:B-1----:R1:W2:Y:S02]  /*7930*/  SYNCS.PHASECHK.TRANS64.TRYWAIT P0, [R0+URZ], R2 ;  /* 0x00000002000075a7 */ /* 0x0022a400080011ff */
[----:B--2---:R-:W-:Y:S05]  /*7940*/  @!P0 NANOSLEEP.SYNCS 0x989680 ;  /* 0x009896800000895d */ /* 0x004fea0003900000 */
[----:B------:R-:W2:Y:S02]  /*7950*/  @!P0 SYNCS.PHASECHK.TRANS64 P0, [R0+URZ], R2 ;  /* 0x00000002000085a7 */ /* 0x000ea400080010ff */
[----:B--2---:R-:W-:Y:S05]  /*7960*/  @!P0 BRA `(.L_x_164) ;  /* 0xfffffffc00f08947 */ /* 0x004fea000383ffff */
[----:B------:R-:W-:Y:S05]  /*7970*/  BRA `(.L_x_165) ;  /* 0xffffffc400d07947 */ /* 0x000fea000383ffff */
.L_x_85:
[----:B------:R-:W-:-:S07]  /*7980*/  MOV R0, UR8 ;  /* 0x0000000800007c02 */ /* 0x000fce0008000f00 */
.L_x_166:
[----:B-1----:R1:W2:Y:S02]  /*7990*/  SYNCS.PHASECHK.TRANS64.TRYWAIT P0, [R0+URZ], R3 ;  /* 0x00000003000075a7 */ /* 0x0022a400080011ff */
[----:B--2---:R-:W-:Y:S05]  /*79a0*/  @!P0 NANOSLEEP.SYNCS 0x989680 ;  /* 0x009896800000895d */ /* 0x004fea0003900000 */
[----:B------:R-:W2:Y:S02]  /*79b0*/  @!P0 SYNCS.PHASECHK.TRANS64 P0, [R0+URZ], R3 ;  /* 0x00000003000085a7 */ /* 0x000ea400080010ff */
[----:B--2---:R-:W-:Y:S05]  /*79c0*/  @!P0 BRA `(.L_x_166) ;  /* 0xfffffffc00f08947 */ /* 0x004fea000383ffff */
[----:B------:R-:W-:Y:S05]  /*79d0*/  BRA `(.L_x_167) ;  /* 0xffffffc400dc7947 */ /* 0x000fea000383ffff */
.L_x_86:
[----:B------:R-:W-:-:S07]  /*79e0*/  MOV R0, UR8 ;  /* 0x0000000800007c02 */ /* 0x000fce0008000f00 */
.L_x_168:
[----:B-1----:R1:W2:Y:S02]  /*79f0*/  SYNCS.PHASECHK.TRANS64.TRYWAIT P0, [R0+URZ], R3 ;  /* 0x00000003000075a7 */ /* 0x0022a400080011ff */
[----:B--2---:R-:W-:Y:S05]  /*7a00*/  @!P0 NANOSLEEP.SYNCS 0x989680 ;  /* 0x009896800000895d */ /* 0x004fea0003900000 */
[----:B------:R-:W2:Y:S02]  /*7a10*/  @!P0 SYNCS.PHASECHK.TRANS64 P0, [R0+URZ], R3 ;  /* 0x00000003000085a7 */ /* 0x000ea400080010ff */
[----:B--2---:R-:W-:Y:S05]  /*7a20*/  @!P0 BRA `(.L_x_168) ;  /* 0xfffffffc00f08947 */ /* 0x004fea000383ffff */
[----:B------:R-:W-:Y:S05]  /*7a30*/  BRA `(.L_x_169) ;  /* 0xffffffc400e87947 */ /* 0x000fea000383ffff */
.L_x_89:
[----:B------:R-:W-:-:S07]  /*7a40*/  MOV R0, UR7 ;  /* 0x0000000700007c02 */ /* 0x000fce0008000f00 */
.L_x_170:
[----:B-1----:R1:W2:Y:S02]  /*7a50*/  SYNCS.PHASECHK.TRANS64.TRYWAIT P1, [R0+URZ+0x160], R2 ;  /* 0x00016002000075a7 */ /* 0x0022a400080211ff */
[----:B--2---:R-:W-:Y:S05]  /*7a60*/  @!P1 NANOSLEEP.SYNCS 0x989680 ;  /* 0x009896800000995d */ /* 0x004fea0003900000 */
[----:B------:R-:W2:Y:S02]  /*7a70*/  @!P1 SYNCS.PHASECHK.TRANS64 P1, [R0+URZ+0x160], R2 ;  /* 0x00016002000095a7 */ /* 0x000ea400080210ff */
[----:B--2---:R-:W-:Y:S05]  /*7a80*/  @!P1 BRA `(.L_x_170) ;  /* 0xfffffffc00f09947 */ /* 0x004fea000383ffff */
[----:B------:R-:W-:Y:S05]  /*7a90*/  BRA `(.L_x_171) ;  /* 0xffffffc800347947 */ /* 0x000fea000383ffff */
.L_x_94:
[----:B--2---:R2:W4:Y:S02]  /*7aa0*/  SYNCS.PHASECHK.TRANS64.TRYWAIT P0, [R0+URZ+0xe0], R2 ;  /* 0x0000e002000075a7 */ /* 0x00452400080011ff */
[----:B----4-:R-:W-:Y:S05]  /*7ab0*/  @!P0 NANOSLEEP.SYNCS 0x989680 ;  /* 0x009896800000895d */ /* 0x010fea0003900000 */
[----:B------:R-:W4:Y:S02]  /*7ac0*/  @!P0 SYNCS.PHASECHK.TRANS64 P0, [R0+URZ+0xe0], R2 ;  /* 0x0000e002000085a7 */ /* 0x000f2400080010ff */
[----:B----4-:R-:W-:Y:S05]  /*7ad0*/  @!P0 BRA `(.L_x_94) ;  /* 0xfffffffc00f08947 */ /* 0x010fea000383ffff */
[----:B------:R-:W-:Y:S05]  /*7ae0*/  BRA `(.L_x_172) ;  /* 0xffffffcc00387947 */ /* 0x000fea000383ffff */
.L_x_97:
[----:B------:R-:W-:Y:S07]  /*7af0*/  MOV R0, UR6 ;  /* 0x0000000600007c02 */ /* 0x000fee0008000f00 */
.L_x_173:
[----:B--2---:R2:W4:Y:S02]  /*7b00*/  SYNCS.PHASECHK.TRANS64.TRYWAIT P0, [R0+URZ+0xd8], R2 ;  /* 0x0000d802000075a7 */ /* 0x00452400080011ff */
[----:B----4-:R-:W-:Y:S05]  /*7b10*/  @!P0 NANOSLEEP.SYNCS 0x989680 ;  /* 0x009896800000895d */ /* 0x010fea0003900000 */
[----:B------:R-:W4:Y:S02]  /*7b20*/  @!P0 SYNCS.PHASECHK.TRANS64 P0, [R0+URZ+0xd8], R2 ;  /* 0x0000d802000085a7 */ /* 0x000f2400080010ff */
[----:B----4-:R-:W-:Y:S05]  /*7b30*/  @!P0 BRA `(.L_x_173) ;  /* 0xfffffffc00f08947 */ /* 0x010fea000383ffff */
[----:B------:R-:W-:Y:S05]  /*7b40*/  BRA `(.L_x_96) ;  /* 0xffffffd000207947 */ /* 0x000fea000383ffff */
.L_x_100:
[----:B------:R-:W-:Y:S07]  /*7b50*/  MOV R0, UR13 ;  /* 0x0000000d00007c02 */ /* 0x000fee0008000f00 */
.L_x_174:
[----:B-1----:R1:W2:Y:S02]  /*7b60*/  SYNCS.PHASECHK.TRANS64.TRYWAIT P2, [R0+URZ+0xc0], R30 ;  /* 0x0000c01e000075a7 */ /* 0x0022a400080411ff */
[----:B--2---:R-:W-:Y:S05]  /*7b70*/  @!P2 NANOSLEEP.SYNCS 0x989680 ;  /* 0x009896800000a95d */ /* 0x004fea0003900000 */
[----:B------:R-:W2:Y:S02]  /*7b80*/  @!P2 SYNCS.PHASECHK.TRANS64 P2, [R0+URZ+0xc0], R30 ;  /* 0x0000c01e0000a5a7 */ /* 0x000ea400080410ff */
[----:B--2---:R-:W-:Y:S05]  /*7b90*/  @!P2 BRA `(.L_x_174) ;  /* 0xfffffffc00f0a947 */ /* 0x004fea000383ffff */
[----:B------:R-:W-:Y:S05]  /*7ba0*/  BRA `(.L_x_175) ;  /* 0xffffffd000bc7947 */ /* 0x000fea000383ffff */
.L_x_102:
[----:B------:R-:W-:-:S07]  /*7bb0*/  MOV R0, UR4 ;  /* 0x0000000400007c02 */ /* 0x000fce0008000f00 */
.L_x_176:
[----:B-1----:R1:W4:Y:S02]  /*7bc0*/  SYNCS.PHASECHK.TRANS64.TRYWAIT P0, [R0+URZ], R2 ;  /* 0x00000002000075a7 */ /* 0x00232400080011ff */
[----:B----4-:R-:W-:Y:S05]  /*7bd0*/  @!P0 NANOSLEEP.SYNCS 0x989680 ;  /* 0x009896800000895d */ /* 0x010fea0003900000 */
[----:B------:R-:W4:Y:S02]  /*7be0*/  @!P0 SYNCS.PHASECHK.TRANS64 P0, [R0+URZ], R2 ;  /* 0x00000002000085a7 */ /* 0x000f2400080010ff */
[----:B----4-:R-:W-:Y:S05]  /*7bf0*/  @!P0 BRA `(.L_x_176) ;  /* 0xfffffffc00f08947 */ /* 0x010fea000383ffff */
[----:B------:R-:W-:Y:S05]  /*7c00*/  BRA `(.L_x_177) ;  /* 0xffffffd400587947 */ /* 0x000fea000383ffff */
.L_x_104:
[----:B--2---:R2:W3:Y:S02]  /*7c10*/  SYNCS.PHASECHK.TRANS64.TRYWAIT P0, [R0+URZ+0xe0], R2 ;  /* 0x0000e002000075a7 */ /* 0x0044e400080011ff */
[----:B---3--:R-:W-:Y:S05]  /*7c20*/  @!P0 NANOSLEEP.SYNCS 0x989680 ;  /* 0x009896800000895d */ /* 0x008fea0003900000 */
[----:B------:R-:W3:Y:S02]  /*7c30*/  @!P0 SYNCS.PHASECHK.TRANS64 P0, [R0+URZ+0xe0], R2 ;  /* 0x0000e002000085a7 */ /* 0x000ee400080010ff */
[----:B---3--:R-:W-:Y:S05]  /*7c40*/  @!P0 BRA `(.L_x_104) ;  /* 0xfffffffc00f08947 */ /* 0x008fea000383ffff */
[----:B------:R-:W-:Y:S05]  /*7c50*/  BRA `(.L_x_178) ;  /* 0xffffffd8003c7947 */ /* 0x000fea000383ffff */
.L_x_114:
[----:B-1----:R1:W2:Y:S02]  /*7c60*/  SYNCS.PHASECHK.TRANS64.TRYWAIT P1, [R3+URZ+0xb0], R0 ;  /* 0x0000b000030075a7 */ /* 0x0022a400080211ff */
[----:B--2---:R-:W-:Y:S05]  /*7c70*/  @!P1 NANOSLEEP.SYNCS 0x989680 ;  /* 0x009896800000995d */ /* 0x004fea0003900000 */
[----:B------:R-:W2:Y:S02]  /*7c80*/  @!P1 SYNCS.PHASECHK.TRANS64 P1, [R3+URZ+0xb0], R0 ;  /* 0x0000b000030095a7 */ /* 0x000ea400080210ff */
[----:B--2---:R-:W-:Y:S05]  /*7c90*/  @!P1 BRA `(.L_x_114) ;  /* 0xfffffffc00f09947 */ /* 0x004fea000383ffff */
[----:B------:R-:W-:Y:S05]  /*7ca0*/  BRA `(.L_x_113) ;  /* 0xffffffe400447947 */ /* 0x000fea000383ffff */
.L_x_116:
[----:B------:R1:W1:Y:S02]  /*7cb0*/  SYNCS.PHASECHK.TRANS64.TRYWAIT P1, [R122+URZ+0x100], R4 ;  /* 0x000100047a0075a7 */ /* 0x00026400080211ff */
[----:B-1----:R-:W-:Y:S05]  /*7cc0*/  @!P1 NANOSLEEP.SYNCS 0x989680 ;  /* 0x009896800000995d */ /* 0x002fea0003900000 */
[----:B------:R-:W1:Y:S02]  /*7cd0*/  @!P1 SYNCS.PHASECHK.TRANS64 P1, [R122+URZ+0x100], R4 ;  /* 0x000100047a0095a7 */ /* 0x000e6400080210ff */
[----:B-1----:R-:W-:Y:S05]  /*7ce0*/  @!P1 BRA `(.L_x_116) ;  /* 0xfffffffc00f09947 */ /* 0x002fea000383ffff */
[----:B------:R-:W-:Y:S05]  /*7cf0*/  BRA `(.L_x_115) ;  /* 0xffffffe400607947 */ /* 0x000fea000383ffff */
        .weak           $__internal_0_$__cuda_sm10x_tcgen05_guardrail_trap_col_being_dealloced_not_returned_by_alloc
        .type           $__internal_0_$__cuda_sm10x_tcgen05_guardrail_trap_col_being_dealloced_not_returned_by_alloc,@function
        .size           $__internal_0_$__cuda_sm10x_tcgen05_guardrail_trap_col_being_dealloced_not_returned_by_alloc,($__internal_1_$__cuda_sm10x_tcgen05_guardrail_trap_phase_invalid_during_alloc - $__internal_0_$__cuda_sm10x_tcgen05_guardrail_trap_col_being_dealloced_not_returned_by_alloc)
$__internal_0_$__cuda_sm10x_tcgen05_guardrail_trap_col_being_dealloced_not_returned_by_alloc:
[----:B------:R-:W-:Y:S05]  /*7d00*/  BPT.TRAP 0x1 ;  /* 0x000000040000795c */ /* 0x000fea0000300000 */
[----:B------:R-:W-:-:S04]  /*7d10*/  HFMA2 R3, -RZ, RZ, 0, 0 ;  /* 0x00000000ff037431 */ /* 0x000fc800000001ff */
[----:B------:R-:W-:Y:S05]  /*7d20*/  RET.REL.NODEC R2 `(_ZN7cutlass13device_kernelINS_4gemm6kernel13GemmUniversalIN4cute5tupleIJiiiiEEENS1_10collective13CollectiveMmaINS1_35MainloopSm100TmaUmmaWarpSpecializedILi11ELi2ELi4ENS5_IJNS4_1CILi2EEENSA_ILi1EEESC_EEEEENS5_IJNSA_ILi256EEENSA_ILi32EEENSA_ILi64EEEEEENS_6half_tENS5_IJlSC_lEEESJ_SK_NS4_8TiledMMAINS4_8MMA_AtomIJNS4_26SM100_MMA_F16BF16_2x1SM_SSISJ_SJ_fLi256ELi32ELNS4_4UMMA5MajorE0ELSP_0ELNSO_7ScaleInE0ELSQ_0EEEEEENS4_6LayoutINS5_IJSC_SC_SC_EEENS5_IJNSA_ILi0EEESV_SV_EEEEENS5_IJNS4_10UnderscoreESY_SY_EEEEENS4_18SM100_TMA_2SM_LOADENS4_14ComposedLayoutINS4_7SwizzleILi3ELi4ELi3EEENS4_18smem_ptr_flag_bitsILi16EEENST_INS5_IJNSA_ILi8EEESH_EEENS5_IJSH_SC_EEEEEEEvNS4_8identityES11_S1B_vS1C_EENS_8epilogue10collective18CollectiveEpilogueINS1E_23Sm100TmaWarpSpecializedILi2ELi1ELi32ELb1ELb0EEEJNS5_IJNSA_ILi128EEESG_SH_EEENS5_IJNST_IS1J_SC_EENST_ISG_SC_EEEEESJ_SK_SJ_SK_NS1E_6fusion15FusionCallbacksIS1I_NS1O_17LinearCombinationISJ_fSJ_fLNS_15FloatRoundStyleE2EEES1K_S1N_JEEENS4_5SM1004TMEM4LOAD26SM100_TMEM_LOAD_32dp32b32xENS4_13SM90_TMA_LOADENS12_INS13_ILi2ELi4ELi3EEES16_NST_INS5_IJS17_SG_EEENS5_IJSG_SC_EEEEEEENS4_39AutoVectorizingCopyWithAssumedAlignmentILi128EEENS4_14SM90_TMA_STOREES23_S25_S25_EEEvvEEEEvNT_6ParamsE) ;  /* 0xffffff8002b47950 */ /* 0x000fea0003c3ffff */
        .weak           $__internal_1_$__cuda_sm10x_tcgen05_guardrail_trap_phase_invalid_during_alloc
        .type           $__internal_1_$__cuda_sm10x_tcgen05_guardrail_trap_phase_invalid_during_alloc,@function
        .size           $__internal_1_$__cuda_sm10x_tcgen05_guardrail_trap_phase_invalid_during_alloc,($__internal_2_$__cuda_sm10x_tcgen05_guardrail_trap_unallocated_columns_being_dealloced - $__internal_1_$__cuda_sm10x_tcgen05_guardrail_trap_phase_invalid_during_alloc)
$__internal_1_$__cuda_sm10x_tcgen05_guardrail_trap_phase_invalid_during_alloc:
[----:B------:R-:W-:Y:S05]  /*7d30*/  BPT.TRAP 0x1 ;  /* 0x000000040000795c */ /* 0x000fea0000300000 */
[----:B------:R-:W-:-:S04]  /*7d40*/  MOV R3, 0x0 ;  /* 0x0000000000037802 */ /* 0x000fc80000000f00 */
[----:B------:R-:W-:Y:S05]  /*7d50*/  RET.REL.NODEC R2 `(_ZN7cutlass13device_kernelINS_4gemm6kernel13GemmUniversalIN4cute5tupleIJiiiiEEENS1_10collective13CollectiveMmaINS1_35MainloopSm100TmaUmmaWarpSpecializedILi11ELi2ELi4ENS5_IJNS4_1CILi2EEENSA_ILi1EEESC_EEEEENS5_IJNSA_ILi256EEENSA_ILi32EEENSA_ILi64EEEEEENS_6half_tENS5_IJlSC_lEEESJ_SK_NS4_8TiledMMAINS4_8MMA_AtomIJNS4_26SM100_MMA_F16BF16_2x1SM_SSISJ_SJ_fLi256ELi32ELNS4_4UMMA5MajorE0ELSP_0ELNSO_7ScaleInE0ELSQ_0EEEEEENS4_6LayoutINS5_IJSC_SC_SC_EEENS5_IJNSA_ILi0EEESV_SV_EEEEENS5_IJNS4_10UnderscoreESY_SY_EEEEENS4_18SM100_TMA_2SM_LOADENS4_14ComposedLayoutINS4_7SwizzleILi3ELi4ELi3EEENS4_18smem_ptr_flag_bitsILi16EEENST_INS5_IJNSA_ILi8EEESH_EEENS5_IJSH_SC_EEEEEEEvNS4_8identityES11_S1B_vS1C_EENS_8epilogue10collective18CollectiveEpilogueINS1E_23Sm100TmaWarpSpecializedILi2ELi1ELi32ELb1ELb0EEEJNS5_IJNSA_ILi128EEESG_SH_EEENS5_IJNST_IS1J_SC_EENST_ISG_SC_EEEEESJ_SK_SJ_SK_NS1E_6fusion15FusionCallbacksIS1I_NS1O_17LinearCombinationISJ_fSJ_fLNS_15FloatRoundStyleE2EEES1K_S1N_JEEENS4_5SM1004TMEM4LOAD26SM100_TMEM_LOAD_32dp32b32xENS4_13SM90_TMA_LOADENS12_INS13_ILi2ELi4ELi3EEES16_NST_INS5_IJS17_SG_EEENS5_IJSG_SC_EEEEEEENS4_39AutoVectorizingCopyWithAssumedAlignmentILi128EEENS4_14SM90_TMA_STOREES23_S25_S25_EEEvvEEEEvNT_6ParamsE) ;  /* 0xffffff8002a87950 */ /* 0x000fea0003c3ffff */
        .weak           $__internal_2_$__cuda_sm10x_tcgen05_guardrail_trap_unallocated_columns_being_dealloced
        .type           $__internal_2_$__cuda_sm10x_tcgen05_guardrail_trap_unallocated_columns_being_dealloced,@function
        .size           $__internal_2_$__cuda_sm10x_tcgen05_guardrail_trap_unallocated_columns_being_dealloced,(.L_x_180 - $__internal_2_$__cuda_sm10x_tcgen05_guardrail_trap_unallocated_columns_being_dealloced)
$__internal_2_$__cuda_sm10x_tcgen05_guardrail_trap_unallocated_columns_being_dealloced:
[----:B------:R-:W-:Y:S05]  /*7d60*/  BPT.TRAP 0x1 ;  /* 0x000000040000795c */ /* 0x000fea0000300000 */
[----:B------:R-:W-:-:S04]  /*7d70*/  HFMA2 R3, -RZ, RZ, 0, 0 ;  /* 0x00000000ff037431 */ /* 0x000fc800000001ff */
[----:B------:R-:W-:Y:S05]  /*7d80*/  RET.REL.NODEC R2 `(_ZN7cutlass13device_kernelINS_4gemm6kernel13GemmUniversalIN4cute5tupleIJiiiiEEENS1_10collective13CollectiveMmaINS1_35MainloopSm100TmaUmmaWarpSpecializedILi11ELi2ELi4ENS5_IJNS4_1CILi2EEENSA_ILi1EEESC_EEEEENS5_IJNSA_ILi256EEENSA_ILi32EEENSA_ILi64EEEEEENS_6half_tENS5_IJlSC_lEEESJ_SK_NS4_8TiledMMAINS4_8MMA_AtomIJNS4_26SM100_MMA_F16BF16_2x1SM_SSISJ_SJ_fLi256ELi32ELNS4_4UMMA5MajorE0ELSP_0ELNSO_7ScaleInE0ELSQ_0EEEEEENS4_6LayoutINS5_IJSC_SC_SC_EEENS5_IJNSA_ILi0EEESV_SV_EEEEENS5_IJNS4_10UnderscoreESY_SY_EEEEENS4_18SM100_TMA_2SM_LOADENS4_14ComposedLayoutINS4_7SwizzleILi3ELi4ELi3EEENS4_18smem_ptr_flag_bitsILi16EEENST_INS5_IJNSA_ILi8EEESH_EEENS5_IJSH_SC_EEEEEEEvNS4_8identityES11_S1B_vS1C_EENS_8epilogue10collective18CollectiveEpilogueINS1E_23Sm100TmaWarpSpecializedILi2ELi1ELi32ELb1ELb0EEEJNS5_IJNSA_ILi128EEESG_SH_EEENS5_IJNST_IS1J_SC_EENST_ISG_SC_EEEEESJ_SK_SJ_SK_NS1E_6fusion15FusionCallbacksIS1I_NS1O_17LinearCombinationISJ_fSJ_fLNS_15FloatRoundStyleE2EEES1K_S1N_JEEENS4_5SM1004TMEM4LOAD26SM100_TMEM_LOAD_32dp32b32xENS4_13SM90_TMA_LOADENS12_INS13_ILi2ELi4ELi3EEES16_NST_INS5_IJS17_SG_EEENS5_IJSG_SC_EEEEEEENS4_39AutoVectorizingCopyWithAssumedAlignmentILi128EEENS4_14SM90_TMA_STOREES23_S25_S25_EEEvvEEEEvNT_6ParamsE) ;  /* 0xffffff80029c7950 */ /* 0x000fea0003c3ffff */
.L_x_179:
[----:B------:R-:W-:-:S00]  /*7d90*/  BRA `(.L_x_179) ;  /* 0xfffffffc00fc7947 */ /* 0x000fc0000383ffff */
[----:B------:R-:W-:-:S00]  /*7da0*/  NOP ;  /* 0x0000000000007918 */ /* 0x000fc00000000000 */
        /* <DEDUP_REMOVED lines=13> */
.L_x_180:


//--------------------- .nv.global.init           --------------------------
	.section	.nv.global.init,"aw",@progbits
.nv.global.init:
	.type		$str$27,@object
	.size		$str$27,($str$28 - $str$27)
$str$27:
        /*0000*/ 	.byte	0x28, 0x61, 0x64, 0x64, 0x72, 0x65, 0x73, 0x73, 0x20, 0x26, 0x20, 0x6d, 0x61, 0x73, 0x6b, 0x29
        /*0010*/ 	.byte	0x20, 0x3d, 0x3d, 0x20, 0x30, 0x00
	.type		$str$28,@object
	.size		$str$28,($str$26 - $str$28)
$str$28:
        /*0016*/ 	.byte	0x2f, 0x74, 0x6d, 0x70, 0x2f, 0x63, 0x75, 0x74, 0x6c, 0x61, 0x73, 0x73, 0x5f, 0x73, 0x77, 0x65
        /*0026*/ 	.byte	0x65, 0x70, 0x5f, 0x73, 0x72, 0x63, 0x2f, 0x69, 0x6e, 0x63, 0x6c, 0x75, 0x64, 0x65, 0x2f, 0x63
        /*0036*/ 	.byte	0x75, 0x74, 0x65, 0x2f, 0x70, 0x6f, 0x69, 0x6e, 0x74, 0x65, 0x72, 0x5f, 0x66, 0x6c, 0x61, 0x67
        /*0046*/ 	.byte	0x67, 0x65, 0x64, 0x2e, 0x68, 0x70, 0x70, 0x00
	.type		$str$26,@object
	.size		$str$26,($str$25 - $str$26)
$str$26:
        /*004e*/ 	.byte	0x2f, 0x74, 0x6d, 0x70, 0x2f, 0x63, 0x75, 0x74, 0x6c, 0x61, 0x73, 0x73, 0x5f, 0x73, 0x77, 0x65
        /*005e*/ 	.byte	0x65, 0x70, 0x5f, 0x73, 0x72, 0x63, 0x2f, 0x69, 0x6e, 0x63, 0x6c, 0x75, 0x64, 0x65, 0x2f, 0x63
        /*006e*/ 	.byte	0x75, 0x74, 0x65, 0x2f, 0x61, 0x74, 0x6f, 0x6d, 0x2f, 0x63, 0x6f, 0x70, 0x79, 0x5f, 0x74, 0x72
        /*007e*/ 	.byte	0x61, 0x69, 0x74, 0x73, 0x5f, 0x73, 0x6d, 0x31, 0x30, 0x30, 0x2e, 0x68, 0x70, 0x70, 0x00
	.type		$str$25,@object
	.size		$str$25,(__unnamed_1 - $str$25)
$str$25:
        /*008d*/ 	.byte	0x28, 0x28, 0x75, 0x69, 0x6e, 0x74, 0x33, 0x32, 0x5f, 0x74, 0x28, 0x74, 0x68, 0x72, 0x65, 0x61
        /*009d*/ 	.byte	0x64, 0x49, 0x64, 0x78, 0x2e, 0x78, 0x29, 0x20, 0x2f, 0x20, 0x33, 0x32, 0x29, 0x20, 0x25, 0x20
        /*00ad*/ 	.byte	0x34, 0x29, 0x20, 0x3d, 0x3d, 0x20, 0x28, 0x28, 0x28, 0x74, 0x6d, 0x65, 0x6d, 0x5f, 0x61, 0x64
        /*00bd*/ 	.byte	0x64, 0x72, 0x20, 0x3e, 0x3e, 0x20, 0x31, 0x36, 0x29, 0x20, 0x2f, 0x20, 0x33, 0x32, 0x29, 0x20
        /*00cd*/ 	.byte	0x25, 0x20, 0x34, 0x29, 0x00
	.type		__unnamed_1,@object
	.size		__unnamed_1,(__unnamed_2 - __unnamed_1)
__unnamed_1:
        /*00d2*/ 	.byte	0x61, 0x75, 0x74, 0x6f, 0x20, 0x63, 0x75, 0x74, 0x65, 0x3a, 0x3a, 0x61, 0x73, 0x5f, 0x70, 0x6f
        /* <DEDUP_REMOVED lines=24> */
        /*0262*/ 	.byte	0x3e, 0x3e, 0x3e, 0x3e, 0x5d, 0x00
	.type		__unnamed_2,@object
	.size		__unnamed_2,(.L_2 - __unnamed_2)
__unnamed_2:
        /* <DEDUP_REMOVED lines=42> */
        /*0508*/ 	.byte	0x3e, 0x3e, 0x5d, 0x00
.L_2:


//--------------------- .nv.shared._ZN7cutlass13device_kernelINS_4gemm6kernel13GemmUniversalIN4cute5tupleIJiiiiEEENS1_10collective13CollectiveMmaINS1_35MainloopSm100TmaUmmaWarpSpecializedILi11ELi2ELi4ENS5_IJNS4_1CILi2EEENSA_ILi1EEESC_EEEEENS5_IJNSA_ILi256EEENSA_ILi32EEENSA_ILi64EEEEEENS_6half_tENS5_IJlSC_lEEESJ_SK_NS4_8TiledMMAINS4_8MMA_AtomIJNS4_26SM100_MMA_F16BF16_2x1SM_SSISJ_SJ_fLi256ELi32ELNS4_4UMMA5MajorE0ELSP_0ELNSO_7ScaleInE0ELSQ_0EEEEEENS4_6LayoutINS5_IJSC_SC_SC_EEENS5_IJNSA_ILi0EEESV_SV_EEEEENS5_IJNS4_10UnderscoreESY_SY_EEEEENS4_18SM100_TMA_2SM_LOADENS4_14ComposedLayoutINS4_7SwizzleILi3ELi4ELi3EEENS4_18smem_ptr_flag_bitsILi16EEENST_INS5_IJNSA_ILi8EEESH_EEENS5_IJSH_SC_EEEEEEEvNS4_8identityES11_S1B_vS1C_EENS_8epilogue10collective18CollectiveEpilogueINS1E_23Sm100TmaWarpSpecializedILi2ELi1ELi32ELb1ELb0EEEJNS5_IJNSA_ILi128EEESG_SH_EEENS5_IJNST_IS1J_SC_EENST_ISG_SC_EEEEESJ_SK_SJ_SK_NS1E_6fusion15FusionCallbacksIS1I_NS1O_17LinearCombinationISJ_fSJ_fLNS_15FloatRoundStyleE2EEES1K_S1N_JEEENS4_5SM1004TMEM4LOAD26SM100_TMEM_LOAD_32dp32b32xENS4_13SM90_TMA_LOADENS12_INS13_ILi2ELi4ELi3EEES16_NST_INS5_IJS17_SG_EEENS5_IJSG_SC_EEEEEEENS4_39AutoVectorizingCopyWithAssumedAlignmentILi128EEENS4_14SM90_TMA_STOREES23_S25_S25_EEEvvEEEEvNT_6ParamsE --------------------------
	.section	.nv.shared._ZN7cutlass13device_kernelINS_4gemm6kernel13GemmUniversalIN4cute5tupleIJiiiiEEENS1_10collective13CollectiveMmaINS1_35MainloopSm100TmaUmmaWarpSpecializedILi11ELi2ELi4ENS5_IJNS4_1CILi2EEENSA_ILi1EEESC_EEEEENS5_IJNSA_ILi256EEENSA_ILi32EEENSA_ILi64EEEEEENS_6half_tENS5_IJlSC_lEEESJ_SK_NS4_8TiledMMAINS4_8MMA_AtomIJNS4_26SM100_MMA_F16BF16_2x1SM_SSISJ_SJ_fLi256ELi32ELNS4_4UMMA5MajorE0ELSP_0ELNSO_7ScaleInE0ELSQ_0EEEEEENS4_6LayoutINS5_IJSC_SC_SC_EEENS5_IJNSA_ILi0EEESV_SV_EEEEENS5_IJNS4_10UnderscoreESY_SY_EEEEENS4_18SM100_TMA_2SM_LOADENS4_14ComposedLayoutINS4_7SwizzleILi3ELi4ELi3EEENS4_18smem_ptr_flag_bitsILi16EEENST_INS5_IJNSA_ILi8EEESH_EEENS5_IJSH_SC_EEEEEEEvNS4_8identityES11_S1B_vS1C_EENS_8epilogue10collective18CollectiveEpilogueINS1E_23Sm100TmaWarpSpecializedILi2ELi1ELi32ELb1ELb0EEEJNS5_IJNSA_ILi128EEESG_SH_EEENS5_IJNST_IS1J_SC_EENST_ISG_SC_EEEEESJ_SK_SJ_SK_NS1E_6fusion15FusionCallbacksIS1I_NS1O_17LinearCombinationISJ_fSJ_fLNS_15FloatRoundStyleE2EEES1K_S1N_JEEENS4_5SM1004TMEM4LOAD26SM100_TMEM_LOAD_32dp32b32xENS4_13SM90_TMA_LOADENS12_INS13_ILi2ELi4ELi3EEES16_NST_INS5_IJS17_SG_EEENS5_IJSG_SC_EEEEEEENS4_39AutoVectorizingCopyWithAssumedAlignmentILi128EEENS4_14SM90_TMA_STOREES23_S25_S25_EEEvvEEEEvNT_6ParamsE,"aw",@nobits
	.sectionflags	@""
	.align	16
	.zero		1024


//--------------------- .nv.shared.reserved.0     --------------------------
	.section	.nv.shared.reserved.0,"aw",@nobits
	.weak		__nv_reservedSMEM_offset_0_alias
	.size		__nv_reservedSMEM_offset_0_alias, 0, 64
	.other		__nv_reservedSMEM_offset_0_alias,@"STO_CUDA_RESERVED_SHARED STV_DEFAULT"
__nv_reservedSMEM_offset_0_alias:
	.zero		0
.nv.shared.reserved.0:
	.zero		64
	.weak		__nv_reservedSMEM_tcgen05_partition
	.type		__nv_reservedSMEM_tcgen05_partition,@object
	.size		__nv_reservedSMEM_tcgen05_partition,(.L_0 - __nv_reservedSMEM_tcgen05_partition)
__nv_reservedSMEM_tcgen05_partition:
	.zero		32
.L_0:


//--------------------- .nv.global                --------------------------
	.section	.nv.global,"aw",@nobits
.nv.global:
	.type		_ZN40_INTERNAL_ee0276f5_4_k_cu_e5458cf0_106354cute1_E,@object
	.size		_ZN40_INTERNAL_ee0276f5_4_k_cu_e5458cf0_106354cute1_E,(_ZN40_INTERNAL_ee0276f5_4_k_cu_e5458cf0_106354cuda3std3__45__cpo6cbeginE - _ZN40_INTERNAL_ee0276f5_4_k_cu_e5458cf0_106354cute1_E)
_ZN40_INTERNAL_ee0276f5_4_k_cu_e5458cf0_106354cute1_E:
	.zero		1
	.type		_ZN40_INTERNAL_ee0276f5_4_k_cu_e5458cf0_106354cuda3std3__45__cpo6cbeginE,@object
	.size		_ZN40_INTERNAL_ee0276f5_4_k_cu_e5458cf0_106354cuda3std3__45__cpo6cbeginE,(_ZN40_INTERNAL_ee0276f5_4_k_cu_e5458cf0_106354cuda3std3__48in_placeE - _ZN40_INTERNAL_ee0276f5_4_k_cu_e5458cf0_106354cuda3std3__45__cpo6cbeginE)
_ZN40_INTERNAL_ee0276f5_4_k_cu_e5458cf0_106354cuda3std3__45__cpo6cbeginE:
	.zero		1
	.type		_ZN40_INTERNAL_ee0276f5_4_k_cu_e5458cf0_106354cuda3std3__48in_placeE,@object
	.size		_ZN40_INTERNAL_ee0276f5_4_k_cu_e5458cf0_106354cuda3std3__48in_placeE,(_ZN40_INTERNAL_ee0276f5_4_k_cu_e5458cf0_106354cuda3std6ranges3__45__cpo9iter_moveE - _ZN40_INTERNAL_ee0276f5_4_k_cu_e5458cf0_106354cuda3std3__48in_placeE)
_ZN40_INTERNAL_ee0276f5_4_k_cu_e5458cf0_106354cuda3std3__48in_placeE:
	.zero		1
	.type		_ZN40_INTERNAL_ee0276f5_4_k_cu_e5458cf0_106354cuda3std6ranges3__45__cpo9iter_moveE,@object
	.size		_ZN40_INTERNAL_ee0276f5_4_k_cu_e5458cf0_106354cuda3std6ranges3__45__cpo9iter_moveE,(_ZN40_INTERNAL_ee0276f5_4_k_cu_e5458cf0_106354cuda3std3__45__cpo5beginE - _ZN40_INTERNAL_ee0276f5_4_k_cu_e5458cf0_106354cuda3std6ranges3__45__cpo9iter_moveE)
_ZN40_INTERNAL_ee0276f5_4_k_cu_e5458cf0_106354cuda3std6ranges3__45__cpo9iter_moveE:
	.zero		1
	.type		_ZN40_INTERNAL_ee0276f5_4_k_cu_e5458cf0_106354cuda3std3__45__cpo5beginE,@object
	.size		_ZN40_INTERNAL_ee0276f5_4_k_cu_e5458cf0_106354cuda3std3__45__cpo5beginE,(_ZN40_INTERNAL_ee0276f5_4_k_cu_e5458cf0_106354cuda3std3__442_GLOBAL__N__ee0276f5_4_k_cu_e5458cf0_106356ignoreE - _ZN40_INTERNAL_ee0276f5_4_k_cu_e5458cf0_106354cuda3std3__45__cpo5beginE)
_ZN40_INTERNAL_ee0276f5_4_k_cu_e5458cf0_106354cuda3std3__45__cpo5beginE:
	.zero		1
	.type		_ZN40_INTERNAL_ee0276f5_4_k_cu_e5458cf0_106354cuda3std3__442_GLOBAL__N__ee0276f5_4_k_cu_e5458cf0_106356ignoreE,@object
	.size		_ZN40_INTERNAL_ee0276f5_4_k_cu_e5458cf0_106354cuda3std3__442_GLOBAL__N__ee0276f5_4_k_cu_e5458cf0_106356ignoreE,(_ZN40_INTERNAL_ee0276f5_4_k_cu_e5458cf0_106354cute7productE - _ZN40_INTERNAL_ee0276f5_4_k_cu_e5458cf0_106354cuda3std3__442_GLOBAL__N__ee0276f5_4_k_cu_e5458cf0_106356ignoreE)
_ZN40_INTERNAL_ee0276f5_4_k_cu_e5458cf0_106354cuda3std3__442_GLOBAL__N__ee0276f5_4_k_cu_e5458cf0_106356ignoreE:
	.zero		1
	.type		_ZN40_INTERNAL_ee0276f5_4_k_cu_e5458cf0_106354cute7productE,@object
	.size		_ZN40_INTERNAL_ee0276f5_4_k_cu_e5458cf0_106354cute7productE,(_ZN40_INTERNAL_ee0276f5_4_k_cu_e5458cf0_106354cuda3std3__45__cpo3endE - _ZN40_INTERNAL_ee0276f5_4_k_cu_e5458cf0_106354cute7productE)
_ZN40_INTERNAL_ee0276f5_4_k_cu_e5458cf0_106354cute7productE:
	.zero		1
	.type		_ZN40_INTERNAL_ee0276f5_4_k_cu_e5458cf0_106354cuda3std3__45__cpo3endE,@object
	.size		_ZN40_INTERNAL_ee0276f5_4_k_cu_e5458cf0_106354cuda3std3__45__cpo3endE,(_ZN40_INTERNAL_ee0276f5_4_k_cu_e5458cf0_106354cuda3std3__419piecewise_constructE - _ZN40_INTERNAL_ee0276f5_4_k_cu_e5458cf0_106354cuda3std3__45__cpo3endE)
_ZN40_INTERNAL_ee0276f5_4_k_cu_e5458cf0_106354cuda3std3__45__cpo3endE:
	.zero		1
	.type		_ZN40_INTERNAL_ee0276f5_4_k_cu_e5458cf0_106354cuda3std3__419piecewise_constructE,@object
	.size		_ZN40_INTERNAL_ee0276f5_4_k_cu_e5458cf0_106354cuda3std3__419piecewise_constructE,(_ZN40_INTERNAL_ee0276f5_4_k_cu_e5458cf0_106354cuda3std3__45__cpo4cendE - _ZN40_INTERNAL_ee0276f5_4_k_cu_e5458cf0_106354cuda3std3__419piecewise_constructE)
_ZN40_INTERNAL_ee0276f5_4_k_cu_e5458cf0_106354cuda3std3__419piecewise_constructE:
	.zero		1
	.type		_ZN40_INTERNAL_ee0276f5_4_k_cu_e5458cf0_106354cuda3std3__45__cpo4cendE,@object
	.size		_ZN40_INTERNAL_ee0276f5_4_k_cu_e5458cf0_106354cuda3std3__45__cpo4cendE,(_ZN40_INTERNAL_ee0276f5_4_k_cu_e5458cf0_106354cuda3std6ranges3__45__cpo4swapE - _ZN40_INTERNAL_ee0276f5_4_k_cu_e5458cf0_106354cuda3std3__45__cpo4cendE)
_ZN40_INTERNAL_ee0276f5_4_k_cu_e5458cf0_106354cuda3std3__45__cpo4cendE:
	.zero		1
	.type		_ZN40_INTERNAL_ee0276f5_4_k_cu_e5458cf0_106354cuda3std6ranges3__45__cpo4swapE,@object
	.size		_ZN40_INTERNAL_ee0276f5_4_k_cu_e5458cf0_106354cuda3std6ranges3__45__cpo4swapE,(.L_10 - _ZN40_INTERNAL_ee0276f5_4_k_cu_e5458cf0_106354cuda3std6ranges3__45__cpo4swapE)
_ZN40_INTERNAL_ee0276f5_4_k_cu_e5458cf0_106354cuda3std6ranges3__45__cpo4swapE:
	.zero		1
.L_10:


//--------------------- .nv.constant0._ZN7cutlass13device_kernelINS_4gemm6kernel13GemmUniversalIN4cute5tupleIJiiiiEEENS1_10collective13CollectiveMmaINS1_35MainloopSm100TmaUmmaWarpSpecializedILi11ELi2ELi4ENS5_IJNS4_1CILi2EEENSA_ILi1EEESC_EEEEENS5_IJNSA_ILi256EEENSA_ILi32EEENSA_ILi64EEEEEENS_6half_tENS5_IJlSC_lEEESJ_SK_NS4_8TiledMMAINS4_8MMA_AtomIJNS4_26SM100_MMA_F16BF16_2x1SM_SSISJ_SJ_fLi256ELi32ELNS4_4UMMA5MajorE0ELSP_0ELNSO_7ScaleInE0ELSQ_0EEEEEENS4_6LayoutINS5_IJSC_SC_SC_EEENS5_IJNSA_ILi0EEESV_SV_EEEEENS5_IJNS4_10UnderscoreESY_SY_EEEEENS4_18SM100_TMA_2SM_LOADENS4_14ComposedLayoutINS4_7SwizzleILi3ELi4ELi3EEENS4_18smem_ptr_flag_bitsILi16EEENST_INS5_IJNSA_ILi8EEESH_EEENS5_IJSH_SC_EEEEEEEvNS4_8identityES11_S1B_vS1C_EENS_8epilogue10collective18CollectiveEpilogueINS1E_23Sm100TmaWarpSpecializedILi2ELi1ELi32ELb1ELb0EEEJNS5_IJNSA_ILi128EEESG_SH_EEENS5_IJNST_IS1J_SC_EENST_ISG_SC_EEEEESJ_SK_SJ_SK_NS1E_6fusion15FusionCallbacksIS1I_NS1O_17LinearCombinationISJ_fSJ_fLNS_15FloatRoundStyleE2EEES1K_S1N_JEEENS4_5SM1004TMEM4LOAD26SM100_TMEM_LOAD_32dp32b32xENS4_13SM90_TMA_LOADENS12_INS13_ILi2ELi4ELi3EEES16_NST_INS5_IJS17_SG_EEENS5_IJSG_SC_EEEEEEENS4_39AutoVectorizingCopyWithAssumedAlignmentILi128EEENS4_14SM90_TMA_STOREES23_S25_S25_EEEvvEEEEvNT_6ParamsE --------------------------
	.section	.nv.constant0._ZN7cutlass13device_kernelINS_4gemm6kernel13GemmUniversalIN4cute5tupleIJiiiiEEENS1_10collective13CollectiveMmaINS1_35MainloopSm100TmaUmmaWarpSpecializedILi11ELi2ELi4ENS5_IJNS4_1CILi2EEENSA_ILi1EEESC_EEEEENS5_IJNSA_ILi256EEENSA_ILi32EEENSA_ILi64EEEEEENS_6half_tENS5_IJlSC_lEEESJ_SK_NS4_8TiledMMAINS4_8MMA_AtomIJNS4_26SM100_MMA_F16BF16_2x1SM_SSISJ_SJ_fLi256ELi32ELNS4_4UMMA5MajorE0ELSP_0ELNSO_7ScaleInE0ELSQ_0EEEEEENS4_6LayoutINS5_IJSC_SC_SC_EEENS5_IJNSA_ILi0EEESV_SV_EEEEENS5_IJNS4_10UnderscoreESY_SY_EEEEENS4_18SM100_TMA_2SM_LOADENS4_14ComposedLayoutINS4_7SwizzleILi3ELi4ELi3EEENS4_18smem_ptr_flag_bitsILi16EEENST_INS5_IJNSA_ILi8EEESH_EEENS5_IJSH_SC_EEEEEEEvNS4_8identityES11_S1B_vS1C_EENS_8epilogue10collective18CollectiveEpilogueINS1E_23Sm100TmaWarpSpecializedILi2ELi1ELi32ELb1ELb0EEEJNS5_IJNSA_ILi128EEESG_SH_EEENS5_IJNST_IS1J_SC_EENST_ISG_SC_EEEEESJ_SK_SJ_SK_NS1E_6fusion15FusionCallbacksIS1I_NS1O_17LinearCombinationISJ_fSJ_fLNS_15FloatRoundStyleE2EEES1K_S1N_JEEENS4_5SM1004TMEM4LOAD26SM100_TMEM_LOAD_32dp32b32xENS4_13SM90_TMA_LOADENS12_INS13_ILi2ELi4ELi3EEES16_NST_INS5_IJS17_SG_EEENS5_IJSG_SC_EEEEEEENS4_39AutoVectorizingCopyWithAssumedAlignmentILi128EEENS4_14SM90_TMA_STOREES23_S25_S25_EEEvvEEEEvNT_6ParamsE,"a",@progbits
	.sectionflags	@""
	.align	4
.nv.constant0._ZN7cutlass13device_kernelINS_4gemm6kernel13GemmUniversalIN4cute5tupleIJiiiiEEENS1_10collective13CollectiveMmaINS1_35MainloopSm100TmaUmmaWarpSpecializedILi11ELi2ELi4ENS5_IJNS4_1CILi2EEENSA_ILi1EEESC_EEEEENS5_IJNSA_ILi256EEENSA_ILi32EEENSA_ILi64EEEEEENS_6half_tENS5_IJlSC_lEEESJ_SK_NS4_8TiledMMAINS4_8MMA_AtomIJNS4_26SM100_MMA_F16BF16_2x1SM_SSISJ_SJ_fLi256ELi32ELNS4_4UMMA5MajorE0ELSP_0ELNSO_7ScaleInE0ELSQ_0EEEEEENS4_6LayoutINS5_IJSC_SC_SC_EEENS5_IJNSA_ILi0EEESV_SV_EEEEENS5_IJNS4_10UnderscoreESY_SY_EEEEENS4_18SM100_TMA_2SM_LOADENS4_14ComposedLayoutINS4_7SwizzleILi3ELi4ELi3EEENS4_18smem_ptr_flag_bitsILi16EEENST_INS5_IJNSA_ILi8EEESH_EEENS5_IJSH_SC_EEEEEEEvNS4_8identityES11_S1B_vS1C_EENS_8epilogue10collective18CollectiveEpilogueINS1E_23Sm100TmaWarpSpecializedILi2ELi1ELi32ELb1ELb0EEEJNS5_IJNSA_ILi128EEESG_SH_EEENS5_IJNST_IS1J_SC_EENST_ISG_SC_EEEEESJ_SK_SJ_SK_NS1E_6fusion15FusionCallbacksIS1I_NS1O_17LinearCombinationISJ_fSJ_fLNS_15FloatRoundStyleE2EEES1K_S1N_JEEENS4_5SM1004TMEM4LOAD26SM100_TMEM_LOAD_32dp32b32xENS4_13SM90_TMA_LOADENS12_INS13_ILi2ELi4ELi3EEES16_NST_INS5_IJS17_SG_EEENS5_IJSG_SC_EEEEEEENS4_39AutoVectorizingCopyWithAssumedAlignmentILi128EEENS4_14SM90_TMA_STOREES23_S25_S25_EEEvvEEEEvNT_6ParamsE:
	.zero		2944


//--------------------- SYMBOLS --------------------------

	.type		.nv.reservedSmem.offset0,@object
	.size		.nv.reservedSmem.offset0,0x4
	.type		.nv.reservedSmem.cap,@object
	.size		.nv.reservedSmem.cap,0x4
	.type		__assertfail,@function
